//
// Generated by NVIDIA NVVM Compiler
//
// Compiler Build ID: CL-36424714
// Cuda compilation tools, release 13.0, V13.0.88
// Based on NVVM 20.0.0
//

.version 9.0
.target sm_100
.address_size 64

	// .globl	add_f64

.visible .entry add_f64(
	.param .u64 .ptr .align 1 add_f64_param_0,
	.param .u64 .ptr .align 1 add_f64_param_1,
	.param .u64 .ptr .align 1 add_f64_param_2,
	.param .u32 add_f64_param_3
)
{
	.reg .pred 	%p<2>;
	.reg .b32 	%r<6>;
	.reg .b64 	%rd<11>;
	.reg .b64 	%fd<4>;

	ld.param.u64 	%rd1, [add_f64_param_0];
	ld.param.u64 	%rd2, [add_f64_param_1];
	ld.param.u64 	%rd3, [add_f64_param_2];
	ld.param.u32 	%r2, [add_f64_param_3];
	mov.u32 	%r3, %ctaid.x;
	mov.u32 	%r4, %ntid.x;
	mov.u32 	%r5, %tid.x;
	mad.lo.s32 	%r1, %r3, %r4, %r5;
	setp.ge.s32 	%p1, %r1, %r2;
	@%p1 bra 	$L__BB0_2;
	cvta.to.global.u64 	%rd4, %rd2;
	cvta.to.global.u64 	%rd5, %rd3;
	cvta.to.global.u64 	%rd6, %rd1;
	mul.wide.s32 	%rd7, %r1, 8;
	add.s64 	%rd8, %rd4, %rd7;
	ld.global.f64 	%fd1, [%rd8];
	add.s64 	%rd9, %rd5, %rd7;
	ld.global.f64 	%fd2, [%rd9];
	add.f64 	%fd3, %fd1, %fd2;
	add.s64 	%rd10, %rd6, %rd7;
	st.global.f64 	[%rd10], %fd3;
$L__BB0_2:
	ret;

}
	// .globl	add_f32
.visible .entry add_f32(
	.param .u64 .ptr .align 1 add_f32_param_0,
	.param .u64 .ptr .align 1 add_f32_param_1,
	.param .u64 .ptr .align 1 add_f32_param_2,
	.param .u32 add_f32_param_3
)
{
	.reg .pred 	%p<2>;
	.reg .b32 	%r<6>;
	.reg .b32 	%f<4>;
	.reg .b64 	%rd<11>;

	ld.param.u64 	%rd1, [add_f32_param_0];
	ld.param.u64 	%rd2, [add_f32_param_1];
	ld.param.u64 	%rd3, [add_f32_param_2];
	ld.param.u32 	%r2, [add_f32_param_3];
	mov.u32 	%r3, %ctaid.x;
	mov.u32 	%r4, %ntid.x;
	mov.u32 	%r5, %tid.x;
	mad.lo.s32 	%r1, %r3, %r4, %r5;
	setp.ge.s32 	%p1, %r1, %r2;
	@%p1 bra 	$L__BB1_2;
	cvta.to.global.u64 	%rd4, %rd2;
	cvta.to.global.u64 	%rd5, %rd3;
	cvta.to.global.u64 	%rd6, %rd1;
	mul.wide.s32 	%rd7, %r1, 4;
	add.s64 	%rd8, %rd4, %rd7;
	ld.global.f32 	%f1, [%rd8];
	add.s64 	%rd9, %rd5, %rd7;
	ld.global.f32 	%f2, [%rd9];
	add.f32 	%f3, %f1, %f2;
	add.s64 	%rd10, %rd6, %rd7;
	st.global.f32 	[%rd10], %f3;
$L__BB1_2:
	ret;

}
	// .globl	sub_f64
.visible .entry sub_f64(
	.param .u64 .ptr .align 1 sub_f64_param_0,
	.param .u64 .ptr .align 1 sub_f64_param_1,
	.param .u64 .ptr .align 1 sub_f64_param_2,
	.param .u32 sub_f64_param_3
)
{
	.reg .pred 	%p<2>;
	.reg .b32 	%r<6>;
	.reg .b64 	%rd<11>;
	.reg .b64 	%fd<4>;

	ld.param.u64 	%rd1, [sub_f64_param_0];
	ld.param.u64 	%rd2, [sub_f64_param_1];
	ld.param.u64 	%rd3, [sub_f64_param_2];
	ld.param.u32 	%r2, [sub_f64_param_3];
	mov.u32 	%r3, %ctaid.x;
	mov.u32 	%r4, %ntid.x;
	mov.u32 	%r5, %tid.x;
	mad.lo.s32 	%r1, %r3, %r4, %r5;
	setp.ge.s32 	%p1, %r1, %r2;
	@%p1 bra 	$L__BB2_2;
	cvta.to.global.u64 	%rd4, %rd2;
	cvta.to.global.u64 	%rd5, %rd3;
	cvta.to.global.u64 	%rd6, %rd1;
	mul.wide.s32 	%rd7, %r1, 8;
	add.s64 	%rd8, %rd4, %rd7;
	ld.global.f64 	%fd1, [%rd8];
	add.s64 	%rd9, %rd5, %rd7;
	ld.global.f64 	%fd2, [%rd9];
	sub.f64 	%fd3, %fd1, %fd2;
	add.s64 	%rd10, %rd6, %rd7;
	st.global.f64 	[%rd10], %fd3;
$L__BB2_2:
	ret;

}
	// .globl	sub_f32
.visible .entry sub_f32(
	.param .u64 .ptr .align 1 sub_f32_param_0,
	.param .u64 .ptr .align 1 sub_f32_param_1,
	.param .u64 .ptr .align 1 sub_f32_param_2,
	.param .u32 sub_f32_param_3
)
{
	.reg .pred 	%p<2>;
	.reg .b32 	%r<6>;
	.reg .b32 	%f<4>;
	.reg .b64 	%rd<11>;

	ld.param.u64 	%rd1, [sub_f32_param_0];
	ld.param.u64 	%rd2, [sub_f32_param_1];
	ld.param.u64 	%rd3, [sub_f32_param_2];
	ld.param.u32 	%r2, [sub_f32_param_3];
	mov.u32 	%r3, %ctaid.x;
	mov.u32 	%r4, %ntid.x;
	mov.u32 	%r5, %tid.x;
	mad.lo.s32 	%r1, %r3, %r4, %r5;
	setp.ge.s32 	%p1, %r1, %r2;
	@%p1 bra 	$L__BB3_2;
	cvta.to.global.u64 	%rd4, %rd2;
	cvta.to.global.u64 	%rd5, %rd3;
	cvta.to.global.u64 	%rd6, %rd1;
	mul.wide.s32 	%rd7, %r1, 4;
	add.s64 	%rd8, %rd4, %rd7;
	ld.global.f32 	%f1, [%rd8];
	add.s64 	%rd9, %rd5, %rd7;
	ld.global.f32 	%f2, [%rd9];
	sub.f32 	%f3, %f1, %f2;
	add.s64 	%rd10, %rd6, %rd7;
	st.global.f32 	[%rd10], %f3;
$L__BB3_2:
	ret;

}
	// .globl	mul_f64
.visible .entry mul_f64(
	.param .u64 .ptr .align 1 mul_f64_param_0,
	.param .u64 .ptr .align 1 mul_f64_param_1,
	.param .u64 .ptr .align 1 mul_f64_param_2,
	.param .u32 mul_f64_param_3
)
{
	.reg .pred 	%p<2>;
	.reg .b32 	%r<6>;
	.reg .b64 	%rd<11>;
	.reg .b64 	%fd<4>;

	ld.param.u64 	%rd1, [mul_f64_param_0];
	ld.param.u64 	%rd2, [mul_f64_param_1];
	ld.param.u64 	%rd3, [mul_f64_param_2];
	ld.param.u32 	%r2, [mul_f64_param_3];
	mov.u32 	%r3, %ctaid.x;
	mov.u32 	%r4, %ntid.x;
	mov.u32 	%r5, %tid.x;
	mad.lo.s32 	%r1, %r3, %r4, %r5;
	setp.ge.s32 	%p1, %r1, %r2;
	@%p1 bra 	$L__BB4_2;
	cvta.to.global.u64 	%rd4, %rd2;
	cvta.to.global.u64 	%rd5, %rd3;
	cvta.to.global.u64 	%rd6, %rd1;
	mul.wide.s32 	%rd7, %r1, 8;
	add.s64 	%rd8, %rd4, %rd7;
	ld.global.f64 	%fd1, [%rd8];
	add.s64 	%rd9, %rd5, %rd7;
	ld.global.f64 	%fd2, [%rd9];
	mul.f64 	%fd3, %fd1, %fd2;
	add.s64 	%rd10, %rd6, %rd7;
	st.global.f64 	[%rd10], %fd3;
$L__BB4_2:
	ret;

}
	// .globl	mul_f32
.visible .entry mul_f32(
	.param .u64 .ptr .align 1 mul_f32_param_0,
	.param .u64 .ptr .align 1 mul_f32_param_1,
	.param .u64 .ptr .align 1 mul_f32_param_2,
	.param .u32 mul_f32_param_3
)
{
	.reg .pred 	%p<2>;
	.reg .b32 	%r<6>;
	.reg .b32 	%f<4>;
	.reg .b64 	%rd<11>;

	ld.param.u64 	%rd1, [mul_f32_param_0];
	ld.param.u64 	%rd2, [mul_f32_param_1];
	ld.param.u64 	%rd3, [mul_f32_param_2];
	ld.param.u32 	%r2, [mul_f32_param_3];
	mov.u32 	%r3, %ctaid.x;
	mov.u32 	%r4, %ntid.x;
	mov.u32 	%r5, %tid.x;
	mad.lo.s32 	%r1, %r3, %r4, %r5;
	setp.ge.s32 	%p1, %r1, %r2;
	@%p1 bra 	$L__BB5_2;
	cvta.to.global.u64 	%rd4, %rd2;
	cvta.to.global.u64 	%rd5, %rd3;
	cvta.to.global.u64 	%rd6, %rd1;
	mul.wide.s32 	%rd7, %r1, 4;
	add.s64 	%rd8, %rd4, %rd7;
	ld.global.f32 	%f1, [%rd8];
	add.s64 	%rd9, %rd5, %rd7;
	ld.global.f32 	%f2, [%rd9];
	mul.f32 	%f3, %f1, %f2;
	add.s64 	%rd10, %rd6, %rd7;
	st.global.f32 	[%rd10], %f3;
$L__BB5_2:
	ret;

}
	// .globl	div_f64
.visible .entry div_f64(
	.param .u64 .ptr .align 1 div_f64_param_0,
	.param .u64 .ptr .align 1 div_f64_param_1,
	.param .u64 .ptr .align 1 div_f64_param_2,
	.param .u32 div_f64_param_3
)
{
	.reg .pred 	%p<2>;
	.reg .b32 	%r<6>;
	.reg .b64 	%rd<11>;
	.reg .b64 	%fd<4>;

	ld.param.u64 	%rd1, [div_f64_param_0];
	ld.param.u64 	%rd2, [div_f64_param_1];
	ld.param.u64 	%rd3, [div_f64_param_2];
	ld.param.u32 	%r2, [div_f64_param_3];
	mov.u32 	%r3, %ctaid.x;
	mov.u32 	%r4, %ntid.x;
	mov.u32 	%r5, %tid.x;
	mad.lo.s32 	%r1, %r3, %r4, %r5;
	setp.ge.s32 	%p1, %r1, %r2;
	@%p1 bra 	$L__BB6_2;
	cvta.to.global.u64 	%rd4, %rd2;
	cvta.to.global.u64 	%rd5, %rd3;
	cvta.to.global.u64 	%rd6, %rd1;
	mul.wide.s32 	%rd7, %r1, 8;
	add.s64 	%rd8, %rd4, %rd7;
	ld.global.f64 	%fd1, [%rd8];
	add.s64 	%rd9, %rd5, %rd7;
	ld.global.f64 	%fd2, [%rd9];
	div.rn.f64 	%fd3, %fd1, %fd2;
	add.s64 	%rd10, %rd6, %rd7;
	st.global.f64 	[%rd10], %fd3;
$L__BB6_2:
	ret;

}
	// .globl	div_f32
.visible .entry div_f32(
	.param .u64 .ptr .align 1 div_f32_param_0,
	.param .u64 .ptr .align 1 div_f32_param_1,
	.param .u64 .ptr .align 1 div_f32_param_2,
	.param .u32 div_f32_param_3
)
{
	.reg .pred 	%p<2>;
	.reg .b32 	%r<6>;
	.reg .b32 	%f<4>;
	.reg .b64 	%rd<11>;

	ld.param.u64 	%rd1, [div_f32_param_0];
	ld.param.u64 	%rd2, [div_f32_param_1];
	ld.param.u64 	%rd3, [div_f32_param_2];
	ld.param.u32 	%r2, [div_f32_param_3];
	mov.u32 	%r3, %ctaid.x;
	mov.u32 	%r4, %ntid.x;
	mov.u32 	%r5, %tid.x;
	mad.lo.s32 	%r1, %r3, %r4, %r5;
	setp.ge.s32 	%p1, %r1, %r2;
	@%p1 bra 	$L__BB7_2;
	cvta.to.global.u64 	%rd4, %rd2;
	cvta.to.global.u64 	%rd5, %rd3;
	cvta.to.global.u64 	%rd6, %rd1;
	mul.wide.s32 	%rd7, %r1, 4;
	add.s64 	%rd8, %rd4, %rd7;
	ld.global.f32 	%f1, [%rd8];
	add.s64 	%rd9, %rd5, %rd7;
	ld.global.f32 	%f2, [%rd9];
	div.rn.f32 	%f3, %f1, %f2;
	add.s64 	%rd10, %rd6, %rd7;
	st.global.f32 	[%rd10], %f3;
$L__BB7_2:
	ret;

}
	// .globl	neg_f64
.visible .entry neg_f64(
	.param .u64 .ptr .align 1 neg_f64_param_0,
	.param .u64 .ptr .align 1 neg_f64_param_1,
	.param .u32 neg_f64_param_2
)
{
	.reg .pred 	%p<2>;
	.reg .b32 	%r<6>;
	.reg .b64 	%rd<8>;
	.reg .b64 	%fd<3>;

	ld.param.u64 	%rd1, [neg_f64_param_0];
	ld.param.u64 	%rd2, [neg_f64_param_1];
	ld.param.u32 	%r2, [neg_f64_param_2];
	mov.u32 	%r3, %ctaid.x;
	mov.u32 	%r4, %ntid.x;
	mov.u32 	%r5, %tid.x;
	mad.lo.s32 	%r1, %r3, %r4, %r5;
	setp.ge.s32 	%p1, %r1, %r2;
	@%p1 bra 	$L__BB8_2;
	cvta.to.global.u64 	%rd3, %rd2;
	cvta.to.global.u64 	%rd4, %rd1;
	mul.wide.s32 	%rd5, %r1, 8;
	add.s64 	%rd6, %rd3, %rd5;
	ld.global.f64 	%fd1, [%rd6];
	neg.f64 	%fd2, %fd1;
	add.s64 	%rd7, %rd4, %rd5;
	st.global.f64 	[%rd7], %fd2;
$L__BB8_2:
	ret;

}
	// .globl	neg_f32
.visible .entry neg_f32(
	.param .u64 .ptr .align 1 neg_f32_param_0,
	.param .u64 .ptr .align 1 neg_f32_param_1,
	.param .u32 neg_f32_param_2
)
{
	.reg .pred 	%p<2>;
	.reg .b32 	%r<6>;
	.reg .b32 	%f<3>;
	.reg .b64 	%rd<8>;

	ld.param.u64 	%rd1, [neg_f32_param_0];
	ld.param.u64 	%rd2, [neg_f32_param_1];
	ld.param.u32 	%r2, [neg_f32_param_2];
	mov.u32 	%r3, %ctaid.x;
	mov.u32 	%r4, %ntid.x;
	mov.u32 	%r5, %tid.x;
	mad.lo.s32 	%r1, %r3, %r4, %r5;
	setp.ge.s32 	%p1, %r1, %r2;
	@%p1 bra 	$L__BB9_2;
	cvta.to.global.u64 	%rd3, %rd2;
	cvta.to.global.u64 	%rd4, %rd1;
	mul.wide.s32 	%rd5, %r1, 4;
	add.s64 	%rd6, %rd3, %rd5;
	ld.global.f32 	%f1, [%rd6];
	neg.f32 	%f2, %f1;
	add.s64 	%rd7, %rd4, %rd5;
	st.global.f32 	[%rd7], %f2;
$L__BB9_2:
	ret;

}
	// .globl	abs_f64
.visible .entry abs_f64(
	.param .u64 .ptr .align 1 abs_f64_param_0,
	.param .u64 .ptr .align 1 abs_f64_param_1,
	.param .u32 abs_f64_param_2
)
{
	.reg .pred 	%p<2>;
	.reg .b32 	%r<6>;
	.reg .b64 	%rd<8>;
	.reg .b64 	%fd<3>;

	ld.param.u64 	%rd1, [abs_f64_param_0];
	ld.param.u64 	%rd2, [abs_f64_param_1];
	ld.param.u32 	%r2, [abs_f64_param_2];
	mov.u32 	%r3, %ctaid.x;
	mov.u32 	%r4, %ntid.x;
	mov.u32 	%r5, %tid.x;
	mad.lo.s32 	%r1, %r3, %r4, %r5;
	setp.ge.s32 	%p1, %r1, %r2;
	@%p1 bra 	$L__BB10_2;
	cvta.to.global.u64 	%rd3, %rd2;
	cvta.to.global.u64 	%rd4, %rd1;
	mul.wide.s32 	%rd5, %r1, 8;
	add.s64 	%rd6, %rd3, %rd5;
	ld.global.f64 	%fd1, [%rd6];
	abs.f64 	%fd2, %fd1;
	add.s64 	%rd7, %rd4, %rd5;
	st.global.f64 	[%rd7], %fd2;
$L__BB10_2:
	ret;

}
	// .globl	abs_f32
.visible .entry abs_f32(
	.param .u64 .ptr .align 1 abs_f32_param_0,
	.param .u64 .ptr .align 1 abs_f32_param_1,
	.param .u32 abs_f32_param_2
)
{
	.reg .pred 	%p<2>;
	.reg .b32 	%r<6>;
	.reg .b32 	%f<3>;
	.reg .b64 	%rd<8>;

	ld.param.u64 	%rd1, [abs_f32_param_0];
	ld.param.u64 	%rd2, [abs_f32_param_1];
	ld.param.u32 	%r2, [abs_f32_param_2];
	mov.u32 	%r3, %ctaid.x;
	mov.u32 	%r4, %ntid.x;
	mov.u32 	%r5, %tid.x;
	mad.lo.s32 	%r1, %r3, %r4, %r5;
	setp.ge.s32 	%p1, %r1, %r2;
	@%p1 bra 	$L__BB11_2;
	cvta.to.global.u64 	%rd3, %rd2;
	cvta.to.global.u64 	%rd4, %rd1;
	mul.wide.s32 	%rd5, %r1, 4;
	add.s64 	%rd6, %rd3, %rd5;
	ld.global.f32 	%f1, [%rd6];
	abs.f32 	%f2, %f1;
	add.s64 	%rd7, %rd4, %rd5;
	st.global.f32 	[%rd7], %f2;
$L__BB11_2:
	ret;

}
	// .globl	scalar_add_f64
.visible .entry scalar_add_f64(
	.param .u64 .ptr .align 1 scalar_add_f64_param_0,
	.param .u64 .ptr .align 1 scalar_add_f64_param_1,
	.param .f64 scalar_add_f64_param_2,
	.param .u32 scalar_add_f64_param_3
)
{
	.reg .pred 	%p<2>;
	.reg .b32 	%r<6>;
	.reg .b64 	%rd<8>;
	.reg .b64 	%fd<4>;

	ld.param.u64 	%rd1, [scalar_add_f64_param_0];
	ld.param.u64 	%rd2, [scalar_add_f64_param_1];
	ld.param.f64 	%fd1, [scalar_add_f64_param_2];
	ld.param.u32 	%r2, [scalar_add_f64_param_3];
	mov.u32 	%r3, %ctaid.x;
	mov.u32 	%r4, %ntid.x;
	mov.u32 	%r5, %tid.x;
	mad.lo.s32 	%r1, %r3, %r4, %r5;
	setp.ge.s32 	%p1, %r1, %r2;
	@%p1 bra 	$L__BB12_2;
	cvta.to.global.u64 	%rd3, %rd2;
	cvta.to.global.u64 	%rd4, %rd1;
	mul.wide.s32 	%rd5, %r1, 8;
	add.s64 	%rd6, %rd3, %rd5;
	ld.global.f64 	%fd2, [%rd6];
	add.f64 	%fd3, %fd1, %fd2;
	add.s64 	%rd7, %rd4, %rd5;
	st.global.f64 	[%rd7], %fd3;
$L__BB12_2:
	ret;

}
	// .globl	scalar_mul_f64
.visible .entry scalar_mul_f64(
	.param .u64 .ptr .align 1 scalar_mul_f64_param_0,
	.param .u64 .ptr .align 1 scalar_mul_f64_param_1,
	.param .f64 scalar_mul_f64_param_2,
	.param .u32 scalar_mul_f64_param_3
)
{
	.reg .pred 	%p<2>;
	.reg .b32 	%r<6>;
	.reg .b64 	%rd<8>;
	.reg .b64 	%fd<4>;

	ld.param.u64 	%rd1, [scalar_mul_f64_param_0];
	ld.param.u64 	%rd2, [scalar_mul_f64_param_1];
	ld.param.f64 	%fd1, [scalar_mul_f64_param_2];
	ld.param.u32 	%r2, [scalar_mul_f64_param_3];
	mov.u32 	%r3, %ctaid.x;
	mov.u32 	%r4, %ntid.x;
	mov.u32 	%r5, %tid.x;
	mad.lo.s32 	%r1, %r3, %r4, %r5;
	setp.ge.s32 	%p1, %r1, %r2;
	@%p1 bra 	$L__BB13_2;
	cvta.to.global.u64 	%rd3, %rd2;
	cvta.to.global.u64 	%rd4, %rd1;
	mul.wide.s32 	%rd5, %r1, 8;
	add.s64 	%rd6, %rd3, %rd5;
	ld.global.f64 	%fd2, [%rd6];
	mul.f64 	%fd3, %fd1, %fd2;
	add.s64 	%rd7, %rd4, %rd5;
	st.global.f64 	[%rd7], %fd3;
$L__BB13_2:
	ret;

}
	// .globl	add_c128
.visible .entry add_c128(
	.param .u64 .ptr .align 1 add_c128_param_0,
	.param .u64 .ptr .align 1 add_c128_param_1,
	.param .u64 .ptr .align 1 add_c128_param_2,
	.param .u32 add_c128_param_3
)
{
	.reg .pred 	%p<2>;
	.reg .b32 	%r<7>;
	.reg .b64 	%rd<11>;
	.reg .b64 	%fd<7>;

	ld.param.u64 	%rd1, [add_c128_param_0];
	ld.param.u64 	%rd2, [add_c128_param_1];
	ld.param.u64 	%rd3, [add_c128_param_2];
	ld.param.u32 	%r2, [add_c128_param_3];
	mov.u32 	%r3, %ctaid.x;
	mov.u32 	%r4, %ntid.x;
	mov.u32 	%r5, %tid.x;
	mad.lo.s32 	%r1, %r3, %r4, %r5;
	setp.ge.s32 	%p1, %r1, %r2;
	@%p1 bra 	$L__BB14_2;
	cvta.to.global.u64 	%rd4, %rd2;
	cvta.to.global.u64 	%rd5, %rd3;
	cvta.to.global.u64 	%rd6, %rd1;
	shl.b32 	%r6, %r1, 1;
	mul.wide.s32 	%rd7, %r6, 8;
	add.s64 	%rd8, %rd4, %rd7;
	ld.global.f64 	%fd1, [%rd8];
	add.s64 	%rd9, %rd5, %rd7;
	ld.global.f64 	%fd2, [%rd9];
	add.f64 	%fd3, %fd1, %fd2;
	add.s64 	%rd10, %rd6, %rd7;
	st.global.f64 	[%rd10], %fd3;
	ld.global.f64 	%fd4, [%rd8+8];
	ld.global.f64 	%fd5, [%rd9+8];
	add.f64 	%fd6, %fd4, %fd5;
	st.global.f64 	[%rd10+8], %fd6;
$L__BB14_2:
	ret;

}
	// .globl	sub_c128
.visible .entry sub_c128(
	.param .u64 .ptr .align 1 sub_c128_param_0,
	.param .u64 .ptr .align 1 sub_c128_param_1,
	.param .u64 .ptr .align 1 sub_c128_param_2,
	.param .u32 sub_c128_param_3
)
{
	.reg .pred 	%p<2>;
	.reg .b32 	%r<7>;
	.reg .b64 	%rd<11>;
	.reg .b64 	%fd<7>;

	ld.param.u64 	%rd1, [sub_c128_param_0];
	ld.param.u64 	%rd2, [sub_c128_param_1];
	ld.param.u64 	%rd3, [sub_c128_param_2];
	ld.param.u32 	%r2, [sub_c128_param_3];
	mov.u32 	%r3, %ctaid.x;
	mov.u32 	%r4, %ntid.x;
	mov.u32 	%r5, %tid.x;
	mad.lo.s32 	%r1, %r3, %r4, %r5;
	setp.ge.s32 	%p1, %r1, %r2;
	@%p1 bra 	$L__BB15_2;
	cvta.to.global.u64 	%rd4, %rd2;
	cvta.to.global.u64 	%rd5, %rd3;
	cvta.to.global.u64 	%rd6, %rd1;
	shl.b32 	%r6, %r1, 1;
	mul.wide.s32 	%rd7, %r6, 8;
	add.s64 	%rd8, %rd4, %rd7;
	ld.global.f64 	%fd1, [%rd8];
	add.s64 	%rd9, %rd5, %rd7;
	ld.global.f64 	%fd2, [%rd9];
	sub.f64 	%fd3, %fd1, %fd2;
	add.s64 	%rd10, %rd6, %rd7;
	st.global.f64 	[%rd10], %fd3;
	ld.global.f64 	%fd4, [%rd8+8];
	ld.global.f64 	%fd5, [%rd9+8];
	sub.f64 	%fd6, %fd4, %fd5;
	st.global.f64 	[%rd10+8], %fd6;
$L__BB15_2:
	ret;

}
	// .globl	mul_c128
.visible .entry mul_c128(
	.param .u64 .ptr .align 1 mul_c128_param_0,
	.param .u64 .ptr .align 1 mul_c128_param_1,
	.param .u64 .ptr .align 1 mul_c128_param_2,
	.param .u32 mul_c128_param_3
)
{
	.reg .pred 	%p<2>;
	.reg .b32 	%r<7>;
	.reg .b64 	%rd<11>;
	.reg .b64 	%fd<10>;

	ld.param.u64 	%rd1, [mul_c128_param_0];
	ld.param.u64 	%rd2, [mul_c128_param_1];
	ld.param.u64 	%rd3, [mul_c128_param_2];
	ld.param.u32 	%r2, [mul_c128_param_3];
	mov.u32 	%r3, %ctaid.x;
	mov.u32 	%r4, %ntid.x;
	mov.u32 	%r5, %tid.x;
	mad.lo.s32 	%r1, %r3, %r4, %r5;
	setp.ge.s32 	%p1, %r1, %r2;
	@%p1 bra 	$L__BB16_2;
	cvta.to.global.u64 	%rd4, %rd2;
	cvta.to.global.u64 	%rd5, %rd3;
	cvta.to.global.u64 	%rd6, %rd1;
	shl.b32 	%r6, %r1, 1;
	mul.wide.s32 	%rd7, %r6, 8;
	add.s64 	%rd8, %rd4, %rd7;
	ld.global.f64 	%fd1, [%rd8];
	ld.global.f64 	%fd2, [%rd8+8];
	add.s64 	%rd9, %rd5, %rd7;
	ld.global.f64 	%fd3, [%rd9];
	ld.global.f64 	%fd4, [%rd9+8];
	mul.f64 	%fd5, %fd1, %fd3;
	mul.f64 	%fd6, %fd2, %fd4;
	sub.f64 	%fd7, %fd5, %fd6;
	add.s64 	%rd10, %rd6, %rd7;
	st.global.f64 	[%rd10], %fd7;
	mul.f64 	%fd8, %fd1, %fd4;
	fma.rn.f64 	%fd9, %fd2, %fd3, %fd8;
	st.global.f64 	[%rd10+8], %fd9;
$L__BB16_2:
	ret;

}
	// .globl	neg_c128
.visible .entry neg_c128(
	.param .u64 .ptr .align 1 neg_c128_param_0,
	.param .u64 .ptr .align 1 neg_c128_param_1,
	.param .u32 neg_c128_param_2
)
{
	.reg .pred 	%p<2>;
	.reg .b32 	%r<7>;
	.reg .b64 	%rd<8>;
	.reg .b64 	%fd<5>;

	ld.param.u64 	%rd1, [neg_c128_param_0];
	ld.param.u64 	%rd2, [neg_c128_param_1];
	ld.param.u32 	%r2, [neg_c128_param_2];
	mov.u32 	%r3, %ctaid.x;
	mov.u32 	%r4, %ntid.x;
	mov.u32 	%r5, %tid.x;
	mad.lo.s32 	%r1, %r3, %r4, %r5;
	setp.ge.s32 	%p1, %r1, %r2;
	@%p1 bra 	$L__BB17_2;
	cvta.to.global.u64 	%rd3, %rd2;
	cvta.to.global.u64 	%rd4, %rd1;
	shl.b32 	%r6, %r1, 1;
	mul.wide.s32 	%rd5, %r6, 8;
	add.s64 	%rd6, %rd3, %rd5;
	ld.global.f64 	%fd1, [%rd6];
	neg.f64 	%fd2, %fd1;
	add.s64 	%rd7, %rd4, %rd5;
	st.global.f64 	[%rd7], %fd2;
	ld.global.f64 	%fd3, [%rd6+8];
	neg.f64 	%fd4, %fd3;
	st.global.f64 	[%rd7+8], %fd4;
$L__BB17_2:
	ret;

}


// ===== COMPILED SASS (sm_100) =====

	.target	sm_100

	.elftype	@"ET_EXEC"


//--------------------- .note.nv.tkinfo           --------------------------
	.section	.note.nv.tkinfo,"",@"SHT_NOTE"
	.sectionflags	@"SHF_NOTE_NV_TKINFO"
	.tkinfo
        /*0018*/ 	.word	0x00000002
        /*0030*/ 	.string	""
        /*0030*/ 	.string	"ptxas"
        /*0030*/ 	.string	"Cuda compilation tools, release 13.0, V13.0.88"
        /*0030*/ 	.string	"Build cuda_13.0.r13.0/compiler.36424714_0"
        /*0030*/ 	.string	"-arch sm_100 -m 64 "



//--------------------- .note.nv.cuinfo           --------------------------
	.section	.note.nv.cuinfo,"",@"SHT_NOTE"
	.sectionflags	@"SHF_NOTE_NV_CUINFO"
        /*0018*/ 	.short	0x0002
        /*001a*/ 	.short	0x0064
        /*001c*/ 	.short	0x0082
	.zero		2


//--------------------- .nv.info                  --------------------------
	.section	.nv.info,"",@"SHT_CUDA_INFO"
	.align	4


	//----- nvinfo : EIATTR_REGCOUNT
	.align		4
        /*0000*/ 	.byte	0x04, 0x2f
        /*0002*/ 	.short	(.L_1 - .L_0)
	.align		4
.L_0:
        /*0004*/ 	.word	index@(add_f64)
        /*0008*/ 	.word	0x0000000e


	//----- nvinfo : EIATTR_FRAME_SIZE
	.align		4
.L_1:
        /*000c*/ 	.byte	0x04, 0x11
        /*000e*/ 	.short	(.L_3 - .L_2)
	.align		4
.L_2:
        /*0010*/ 	.word	index@(add_f64)
        /*0014*/ 	.word	0x00000000


	//----- nvinfo : EIATTR_REGCOUNT
	.align		4
.L_3:
        /*0018*/ 	.byte	0x04, 0x2f
        /*001a*/ 	.short	(.L_5 - .L_4)
	.align		4
.L_4:
        /*001c*/ 	.word	index@(add_f32)
        /*0020*/ 	.word	0x0000000c


	//----- nvinfo : EIATTR_FRAME_SIZE
	.align		4
.L_5:
        /*0024*/ 	.byte	0x04, 0x11
        /*0026*/ 	.short	(.L_7 - .L_6)
	.align		4
.L_6:
        /*0028*/ 	.word	index@(add_f32)
        /*002c*/ 	.word	0x00000000


	//----- nvinfo : EIATTR_REGCOUNT
	.align		4
.L_7:
        /*0030*/ 	.byte	0x04, 0x2f
        /*0032*/ 	.short	(.L_9 - .L_8)
	.align		4
.L_8:
        /*0034*/ 	.word	index@(sub_f64)
        /*0038*/ 	.word	0x0000000e


	//----- nvinfo : EIATTR_FRAME_SIZE
	.align		4
.L_9:
        /*003c*/ 	.byte	0x04, 0x11
        /*003e*/ 	.short	(.L_11 - .L_10)
	.align		4
.L_10:
        /*0040*/ 	.word	index@(sub_f64)
        /*0044*/ 	.word	0x00000000


	//----- nvinfo : EIATTR_REGCOUNT
	.align		4
.L_11:
        /*0048*/ 	.byte	0x04, 0x2f
        /*004a*/ 	.short	(.L_13 - .L_12)
	.align		4
.L_12:
        /*004c*/ 	.word	index@(sub_f32)
        /*0050*/ 	.word	0x0000000c


	//----- nvinfo : EIATTR_FRAME_SIZE
	.align		4
.L_13:
        /*0054*/ 	.byte	0x04, 0x11
        /*0056*/ 	.short	(.L_15 - .L_14)
	.align		4
.L_14:
        /*0058*/ 	.word	index@(sub_f32)
        /*005c*/ 	.word	0x00000000


	//----- nvinfo : EIATTR_REGCOUNT
	.align		4
.L_15:
        /*0060*/ 	.byte	0x04, 0x2f
        /*0062*/ 	.short	(.L_17 - .L_16)
	.align		4
.L_16:
        /*0064*/ 	.word	index@(mul_f64)
        /*0068*/ 	.word	0x0000000e


	//----- nvinfo : EIATTR_FRAME_SIZE
	.align		4
.L_17:
        /*006c*/ 	.byte	0x04, 0x11
        /*006e*/ 	.short	(.L_19 - .L_18)
	.align		4
.L_18:
        /*0070*/ 	.word	index@(mul_f64)
        /*0074*/ 	.word	0x00000000


	//----- nvinfo : EIATTR_REGCOUNT
	.align		4
.L_19:
        /*0078*/ 	.byte	0x04, 0x2f
        /*007a*/ 	.short	(.L_21 - .L_20)
	.align		4
.L_20:
        /*007c*/ 	.word	index@(mul_f32)
        /*0080*/ 	.word	0x0000000c


	//----- nvinfo : EIATTR_FRAME_SIZE
	.align		4
.L_21:
        /*0084*/ 	.byte	0x04, 0x11
        /*0086*/ 	.short	(.L_23 - .L_22)
	.align		4
.L_22:
        /*0088*/ 	.word	index@(mul_f32)
        /*008c*/ 	.word	0x00000000


	//----- nvinfo : EIATTR_REGCOUNT
	.align		4
.L_23:
        /*0090*/ 	.byte	0x04, 0x2f
        /*0092*/ 	.short	(.L_25 - .L_24)
	.align		4
.L_24:
        /*0094*/ 	.word	index@(div_f64)
        /*0098*/ 	.word	0x00000019


	//----- nvinfo : EIATTR_FRAME_SIZE
	.align		4
.L_25:
        /*009c*/ 	.byte	0x04, 0x11
        /*009e*/ 	.short	(.L_27 - .L_26)
	.align		4
.L_26:
        /*00a0*/ 	.word	index@($__internal_1_$__cuda_sm20_div_rn_f64_full)
        /*00a4*/ 	.word	0x00000000


	//----- nvinfo : EIATTR_FRAME_SIZE
	.align		4
.L_27:
        /*00a8*/ 	.byte	0x04, 0x11
        /*00aa*/ 	.short	(.L_29 - .L_28)
	.align		4
.L_28:
        /*00ac*/ 	.word	index@(div_f64)
        /*00b0*/ 	.word	0x00000000


	//----- nvinfo : EIATTR_REGCOUNT
	.align		4
.L_29:
        /*00b4*/ 	.byte	0x04, 0x2f
        /*00b6*/ 	.short	(.L_31 - .L_30)
	.align		4
.L_30:
        /*00b8*/ 	.word	index@(div_f32)
        /*00bc*/ 	.word	0x00000010


	//----- nvinfo : EIATTR_FRAME_SIZE
	.align		4
.L_31:
        /*00c0*/ 	.byte	0x04, 0x11
        /*00c2*/ 	.short	(.L_33 - .L_32)
	.align		4
.L_32:
        /*00c4*/ 	.word	index@($__internal_0_$__cuda_sm3x_div_rn_noftz_f32_slowpath)
        /*00c8*/ 	.word	0x00000000


	//----- nvinfo : EIATTR_FRAME_SIZE
	.align		4
.L_33:
        /*00cc*/ 	.byte	0x04, 0x11
        /*00ce*/ 	.short	(.L_35 - .L_34)
	.align		4
.L_34:
        /*00d0*/ 	.word	index@(div_f32)
        /*00d4*/ 	.word	0x00000000


	//----- nvinfo : EIATTR_REGCOUNT
	.align		4
.L_35:
        /*00d8*/ 	.byte	0x04, 0x2f
        /*00da*/ 	.short	(.L_37 - .L_36)
	.align		4
.L_36:
        /*00dc*/ 	.word	index@(neg_f64)
        /*00e0*/ 	.word	0x0000000c


	//----- nvinfo : EIATTR_FRAME_SIZE
	.align		4
.L_37:
        /*00e4*/ 	.byte	0x04, 0x11
        /*00e6*/ 	.short	(.L_39 - .L_38)
	.align		4
.L_38:
        /*00e8*/ 	.word	index@(neg_f64)
        /*00ec*/ 	.word	0x00000000


	//----- nvinfo : EIATTR_REGCOUNT
	.align		4
.L_39:
        /*00f0*/ 	.byte	0x04, 0x2f
        /*00f2*/ 	.short	(.L_41 - .L_40)
	.align		4
.L_40:
        /*00f4*/ 	.word	index@(neg_f32)
        /*00f8*/ 	.word	0x0000000a


	//----- nvinfo : EIATTR_FRAME_SIZE
	.align		4
.L_41:
        /*00fc*/ 	.byte	0x04, 0x11
        /*00fe*/ 	.short	(.L_43 - .L_42)
	.align		4
.L_42:
        /*0100*/ 	.word	index@(neg_f32)
        /*0104*/ 	.word	0x00000000


	//----- nvinfo : EIATTR_REGCOUNT
	.align		4
.L_43:
        /*0108*/ 	.byte	0x04, 0x2f
        /*010a*/ 	.short	(.L_45 - .L_44)
	.align		4
.L_44:
        /*010c*/ 	.word	index@(abs_f64)
        /*0110*/ 	.word	0x0000000c


	//----- nvinfo : EIATTR_FRAME_SIZE
	.align		4
.L_45:
        /*0114*/ 	.byte	0x04, 0x11
        /*0116*/ 	.short	(.L_47 - .L_46)
	.align		4
.L_46:
        /*0118*/ 	.word	index@(abs_f64)
        /*011c*/ 	.word	0x00000000


	//----- nvinfo : EIATTR_REGCOUNT
	.align		4
.L_47:
        /*0120*/ 	.byte	0x04, 0x2f
        /*0122*/ 	.short	(.L_49 - .L_48)
	.align		4
.L_48:
        /*0124*/ 	.word	index@(abs_f32)
        /*0128*/ 	.word	0x0000000a


	//----- nvinfo : EIATTR_FRAME_SIZE
	.align		4
.L_49:
        /*012c*/ 	.byte	0x04, 0x11
        /*012e*/ 	.short	(.L_51 - .L_50)
	.align		4
.L_50:
        /*0130*/ 	.word	index@(abs_f32)
        /*0134*/ 	.word	0x00000000


	//----- nvinfo : EIATTR_REGCOUNT
	.align		4
.L_51:
        /*0138*/ 	.byte	0x04, 0x2f
        /*013a*/ 	.short	(.L_53 - .L_52)
	.align		4
.L_52:
        /*013c*/ 	.word	index@(scalar_add_f64)
        /*0140*/ 	.word	0x0000000c


	//----- nvinfo : EIATTR_FRAME_SIZE
	.align		4
.L_53:
        /*0144*/ 	.byte	0x04, 0x11
        /*0146*/ 	.short	(.L_55 - .L_54)
	.align		4
.L_54:
        /*0148*/ 	.word	index@(scalar_add_f64)
        /*014c*/ 	.word	0x00000000


	//----- nvinfo : EIATTR_REGCOUNT
	.align		4
.L_55:
        /*0150*/ 	.byte	0x04, 0x2f
        /*0152*/ 	.short	(.L_57 - .L_56)
	.align		4
.L_56:
        /*0154*/ 	.word	index@(scalar_mul_f64)
        /*0158*/ 	.word	0x0000000c


	//----- nvinfo : EIATTR_FRAME_SIZE
	.align		4
.L_57:
        /*015c*/ 	.byte	0x04, 0x11
        /*015e*/ 	.short	(.L_59 - .L_58)
	.align		4
.L_58:
        /*0160*/ 	.word	index@(scalar_mul_f64)
        /*0164*/ 	.word	0x00000000


	//----- nvinfo : EIATTR_REGCOUNT
	.align		4
.L_59:
        /*0168*/ 	.byte	0x04, 0x2f
        /*016a*/ 	.short	(.L_61 - .L_60)
	.align		4
.L_60:
        /*016c*/ 	.word	index@(add_c128)
        /*0170*/ 	.word	0x00000010


	//----- nvinfo : EIATTR_FRAME_SIZE
	.align		4
.L_61:
        /*0174*/ 	.byte	0x04, 0x11
        /*0176*/ 	.short	(.L_63 - .L_62)
	.align		4
.L_62:
        /*0178*/ 	.word	index@(add_c128)
        /*017c*/ 	.word	0x00000000


	//----- nvinfo : EIATTR_REGCOUNT
	.align		4
.L_63:
        /*0180*/ 	.byte	0x04, 0x2f
        /*0182*/ 	.short	(.L_65 - .L_64)
	.align		4
.L_64:
        /*0184*/ 	.word	index@(sub_c128)
        /*0188*/ 	.word	0x00000010


	//----- nvinfo : EIATTR_FRAME_SIZE
	.align		4
.L_65:
        /*018c*/ 	.byte	0x04, 0x11
        /*018e*/ 	.short	(.L_67 - .L_66)
	.align		4
.L_66:
        /*0190*/ 	.word	index@(sub_c128)
        /*0194*/ 	.word	0x00000000


	//----- nvinfo : EIATTR_REGCOUNT
	.align		4
.L_67:
        /*0198*/ 	.byte	0x04, 0x2f
        /*019a*/ 	.short	(.L_69 - .L_68)
	.align		4
.L_68:
        /*019c*/ 	.word	index@(mul_c128)
        /*01a0*/ 	.word	0x00000016


	//----- nvinfo : EIATTR_FRAME_SIZE
	.align		4
.L_69:
        /*01a4*/ 	.byte	0x04, 0x11
        /*01a6*/ 	.short	(.L_71 - .L_70)
	.align		4
.L_70:
        /*01a8*/ 	.word	index@(mul_c128)
        /*01ac*/ 	.word	0x00000000


	//----- nvinfo : EIATTR_REGCOUNT
	.align		4
.L_71:
        /*01b0*/ 	.byte	0x04, 0x2f
        /*01b2*/ 	.short	(.L_73 - .L_72)
	.align		4
.L_72:
        /*01b4*/ 	.word	index@(neg_c128)
        /*01b8*/ 	.word	0x0000000e


	//----- nvinfo : EIATTR_FRAME_SIZE
	.align		4
.L_73:
        /*01bc*/ 	.byte	0x04, 0x11
        /*01be*/ 	.short	(.L_75 - .L_74)
	.align		4
.L_74:
        /*01c0*/ 	.word	index@(neg_c128)
        /*01c4*/ 	.word	0x00000000


	//----- nvinfo : EIATTR_MIN_STACK_SIZE
	.align		4
.L_75:
        /*01c8*/ 	.byte	0x04, 0x12
        /*01ca*/ 	.short	(.L_77 - .L_76)
	.align		4
.L_76:
        /*01cc*/ 	.word	index@(neg_c128)
        /*01d0*/ 	.word	0x00000000


	//----- nvinfo : EIATTR_MIN_STACK_SIZE
	.align		4
.L_77:
        /*01d4*/ 	.byte	0x04, 0x12
        /*01d6*/ 	.short	(.L_79 - .L_78)
	.align		4
.L_78:
        /*01d8*/ 	.word	index@(mul_c128)
        /*01dc*/ 	.word	0x00000000


	//----- nvinfo : EIATTR_MIN_STACK_SIZE
	.align		4
.L_79:
        /*01e0*/ 	.byte	0x04, 0x12
        /*01e2*/ 	.short	(.L_81 - .L_80)
	.align		4
.L_80:
        /*01e4*/ 	.word	index@(sub_c128)
        /*01e8*/ 	.word	0x00000000


	//----- nvinfo : EIATTR_MIN_STACK_SIZE
	.align		4
.L_81:
        /*01ec*/ 	.byte	0x04, 0x12
        /*01ee*/ 	.short	(.L_83 - .L_82)
	.align		4
.L_82:
        /*01f0*/ 	.word	index@(add_c128)
        /*01f4*/ 	.word	0x00000000


	//----- nvinfo : EIATTR_MIN_STACK_SIZE
	.align		4
.L_83:
        /*01f8*/ 	.byte	0x04, 0x12
        /*01fa*/ 	.short	(.L_85 - .L_84)
	.align		4
.L_84:
        /*01fc*/ 	.word	index@(scalar_mul_f64)
        /*0200*/ 	.word	0x00000000


	//----- nvinfo : EIATTR_MIN_STACK_SIZE
	.align		4
.L_85:
        /*0204*/ 	.byte	0x04, 0x12
        /*0206*/ 	.short	(.L_87 - .L_86)
	.align		4
.L_86:
        /*0208*/ 	.word	index@(scalar_add_f64)
        /*020c*/ 	.word	0x00000000


	//----- nvinfo : EIATTR_MIN_STACK_SIZE
	.align		4
.L_87:
        /*0210*/ 	.byte	0x04, 0x12
        /*0212*/ 	.short	(.L_89 - .L_88)
	.align		4
.L_88:
        /*0214*/ 	.word	index@(abs_f32)
        /*0218*/ 	.word	0x00000000


	//----- nvinfo : EIATTR_MIN_STACK_SIZE
	.align		4
.L_89:
        /*021c*/ 	.byte	0x04, 0x12
        /*021e*/ 	.short	(.L_91 - .L_90)
	.align		4
.L_90:
        /*0220*/ 	.word	index@(abs_f64)
        /*0224*/ 	.word	0x00000000


	//----- nvinfo : EIATTR_MIN_STACK_SIZE
	.align		4
.L_91:
        /*0228*/ 	.byte	0x04, 0x12
        /*022a*/ 	.short	(.L_93 - .L_92)
	.align		4
.L_92:
        /*022c*/ 	.word	index@(neg_f32)
        /*0230*/ 	.word	0x00000000


	//----- nvinfo : EIATTR_MIN_STACK_SIZE
	.align		4
.L_93:
        /*0234*/ 	.byte	0x04, 0x12
        /*0236*/ 	.short	(.L_95 - .L_94)
	.align		4
.L_94:
        /*0238*/ 	.word	index@(neg_f64)
        /*023c*/ 	.word	0x00000000


	//----- nvinfo : EIATTR_MIN_STACK_SIZE
	.align		4
.L_95:
        /*0240*/ 	.byte	0x04, 0x12
        /*0242*/ 	.short	(.L_97 - .L_96)
	.align		4
.L_96:
        /*0244*/ 	.word	index@(div_f32)
        /*0248*/ 	.word	0x00000000


	//----- nvinfo : EIATTR_MIN_STACK_SIZE
	.align		4
.L_97:
        /*024c*/ 	.byte	0x04, 0x12
        /*024e*/ 	.short	(.L_99 - .L_98)
	.align		4
.L_98:
        /*0250*/ 	.word	index@(div_f64)
        /*0254*/ 	.word	0x00000000


	//----- nvinfo : EIATTR_MIN_STACK_SIZE
	.align		4
.L_99:
        /*0258*/ 	.byte	0x04, 0x12
        /*025a*/ 	.short	(.L_101 - .L_100)
	.align		4
.L_100:
        /*025c*/ 	.word	index@(mul_f32)
        /*0260*/ 	.word	0x00000000


	//----- nvinfo : EIATTR_MIN_STACK_SIZE
	.align		4
.L_101:
        /*0264*/ 	.byte	0x04, 0x12
        /*0266*/ 	.short	(.L_103 - .L_102)
	.align		4
.L_102:
        /*0268*/ 	.word	index@(mul_f64)
        /*026c*/ 	.word	0x00000000


	//----- nvinfo : EIATTR_MIN_STACK_SIZE
	.align		4
.L_103:
        /*0270*/ 	.byte	0x04, 0x12
        /*0272*/ 	.short	(.L_105 - .L_104)
	.align		4
.L_104:
        /*0274*/ 	.word	index@(sub_f32)
        /*0278*/ 	.word	0x00000000


	//----- nvinfo : EIATTR_MIN_STACK_SIZE
	.align		4
.L_105:
        /*027c*/ 	.byte	0x04, 0x12
        /*027e*/ 	.short	(.L_107 - .L_106)
	.align		4
.L_106:
        /*0280*/ 	.word	index@(sub_f64)
        /*0284*/ 	.word	0x00000000


	//----- nvinfo : EIATTR_MIN_STACK_SIZE
	.align		4
.L_107:
        /*0288*/ 	.byte	0x04, 0x12
        /*028a*/ 	.short	(.L_109 - .L_108)
	.align		4
.L_108:
        /*028c*/ 	.word	index@(add_f32)
        /*0290*/ 	.word	0x00000000


	//----- nvinfo : EIATTR_MIN_STACK_SIZE
	.align		4
.L_109:
        /*0294*/ 	.byte	0x04, 0x12
        /*0296*/ 	.short	(.L_111 - .L_110)
	.align		4
.L_110:
        /*0298*/ 	.word	index@(add_f64)
        /*029c*/ 	.word	0x00000000
.L_111:


//--------------------- .nv.compat                --------------------------
	.section	.nv.compat,"",@"SHT_CUDA_COMPAT_INFO"
	.align	4
        /*0000*/ 	.byte	0x02, 0x09, 0x00, 0x00, 0x02, 0x02, 0x01, 0x00, 0x02, 0x05, 0x05, 0x00, 0x03, 0x07, 0x01, 0x01
        /*0010*/ 	.byte	0x02, 0x03, 0x00, 0x00, 0x02, 0x06, 0x01, 0x00, 0x04, 0x0b, 0x08, 0x00, 0x01, 0x00, 0x00, 0x00
        /*0020*/ 	.byte	0x00, 0x00, 0x00, 0x00


//--------------------- .nv.info.neg_c128         --------------------------
	.section	.nv.info.neg_c128,"",@"SHT_CUDA_INFO"
	.sectionflags	@""
	.align	4


	//----- nvinfo : EIATTR_CUDA_API_VERSION
	.align		4
        /*0000*/ 	.byte	0x04, 0x37
        /*0002*/ 	.short	(.L_113 - .L_112)
.L_112:
        /*0004*/ 	.word	0x00000082


	//----- nvinfo : EIATTR_KPARAM_INFO
	.align		4
.L_113:
        /*0008*/ 	.byte	0x04, 0x17
        /*000a*/ 	.short	(.L_115 - .L_114)
.L_114:
        /*000c*/ 	.word	0x00000000
        /*0010*/ 	.short	0x0002
        /*0012*/ 	.short	0x0010
        /*0014*/ 	.byte	0x00, 0xf0, 0x11, 0x00


	//----- nvinfo : EIATTR_KPARAM_INFO
	.align		4
.L_115:
        /*0018*/ 	.byte	0x04, 0x17
        /*001a*/ 	.short	(.L_117 - .L_116)
.L_116:
        /*001c*/ 	.word	0x00000000
        /*0020*/ 	.short	0x0001
        /*0022*/ 	.short	0x0008
        /*0024*/ 	.byte	0x00, 0xf5, 0x21, 0x00


	//----- nvinfo : EIATTR_KPARAM_INFO
	.align		4
.L_117:
        /*0028*/ 	.byte	0x04, 0x17
        /*002a*/ 	.short	(.L_119 - .L_118)
.L_118:
        /*002c*/ 	.word	0x00000000
        /*0030*/ 	.short	0x0000
        /*0032*/ 	.short	0x0000
        /*0034*/ 	.byte	0x00, 0xf5, 0x21, 0x00


	//----- nvinfo : EIATTR_SPARSE_MMA_MASK
	.align		4
.L_119:
        /*0038*/ 	.byte	0x03, 0x50
        /*003a*/ 	.short	0x0000


	//----- nvinfo : EIATTR_MAXREG_COUNT
	.align		4
        /*003c*/ 	.byte	0x03, 0x1b
        /*003e*/ 	.short	0x00ff


	//----- nvinfo : EIATTR_MERCURY_ISA_VERSION
	.align		4
        /*0040*/ 	.byte	0x03, 0x5f
        /*0042*/ 	.short	0x0101


	//----- nvinfo : EIATTR_VRC_CTA_INIT_COUNT
	.align		4
        /*0044*/ 	.byte	0x02, 0x4a
	.zero		1
	.zero		1


	//----- nvinfo : EIATTR_EXIT_INSTR_OFFSETS
	.align		4
        /*0048*/ 	.byte	0x04, 0x1c
        /*004a*/ 	.short	(.L_121 - .L_120)


	//   ....[0]....
.L_120:
        /*004c*/ 	.word	0x00000070


	//   ....[1]....
        /*0050*/ 	.word	0x00000140


	//----- nvinfo : EIATTR_CBANK_PARAM_SIZE
	.align		4
.L_121:
        /*0054*/ 	.byte	0x03, 0x19
        /*0056*/ 	.short	0x0014


	//----- nvinfo : EIATTR_PARAM_CBANK
	.align		4
        /*0058*/ 	.byte	0x04, 0x0a
        /*005a*/ 	.short	(.L_123 - .L_122)
	.align		4
.L_122:
        /*005c*/ 	.word	index@(.nv.constant0.neg_c128)
        /*0060*/ 	.short	0x0380
        /*0062*/ 	.short	0x0014


	//----- nvinfo : EIATTR_SW_WAR
	.align		4
.L_123:
        /*0064*/ 	.byte	0x04, 0x36
        /*0066*/ 	.short	(.L_125 - .L_124)
.L_124:
        /*0068*/ 	.word	0x00000008
.L_125:


//--------------------- .nv.info.mul_c128         --------------------------
	.section	.nv.info.mul_c128,"",@"SHT_CUDA_INFO"
	.sectionflags	@""
	.align	4


	//----- nvinfo : EIATTR_CUDA_API_VERSION
	.align		4
        /*0000*/ 	.byte	0x04, 0x37
        /*0002*/ 	.short	(.L_127 - .L_126)
.L_126:
        /*0004*/ 	.word	0x00000082


	//----- nvinfo : EIATTR_KPARAM_INFO
	.align		4
.L_127:
        /*0008*/ 	.byte	0x04, 0x17
        /*000a*/ 	.short	(.L_129 - .L_128)
.L_128:
        /*000c*/ 	.word	0x00000000
        /*0010*/ 	.short	0x0003
        /*0012*/ 	.short	0x0018
        /*0014*/ 	.byte	0x00, 0xf0, 0x11, 0x00


	//----- nvinfo : EIATTR_KPARAM_INFO
	.align		4
.L_129:
        /*0018*/ 	.byte	0x04, 0x17
        /*001a*/ 	.short	(.L_131 - .L_130)
.L_130:
        /*001c*/ 	.word	0x00000000
        /*0020*/ 	.short	0x0002
        /*0022*/ 	.short	0x0010
        /*0024*/ 	.byte	0x00, 0xf5, 0x21, 0x00


	//----- nvinfo : EIATTR_KPARAM_INFO
	.align		4
.L_131:
        /*0028*/ 	.byte	0x04, 0x17
        /*002a*/ 	.short	(.L_133 - .L_132)
.L_132:
        /*002c*/ 	.word	0x00000000
        /*0030*/ 	.short	0x0001
        /*0032*/ 	.short	0x0008
        /*0034*/ 	.byte	0x00, 0xf5, 0x21, 0x00


	//----- nvinfo : EIATTR_KPARAM_INFO
	.align		4
.L_133:
        /*0038*/ 	.byte	0x04, 0x17
        /*003a*/ 	.short	(.L_135 - .L_134)
.L_134:
        /*003c*/ 	.word	0x00000000
        /*0040*/ 	.short	0x0000
        /*0042*/ 	.short	0x0000
        /*0044*/ 	.byte	0x00, 0xf5, 0x21, 0x00


	//----- nvinfo : EIATTR_SPARSE_MMA_MASK
	.align		4
.L_135:
        /*0048*/ 	.byte	0x03, 0x50
        /*004a*/ 	.short	0x0000


	//----- nvinfo : EIATTR_MAXREG_COUNT
	.align		4
        /*004c*/ 	.byte	0x03, 0x1b
        /*004e*/ 	.short	0x00ff


	//----- nvinfo : EIATTR_MERCURY_ISA_VERSION
	.align		4
        /*0050*/ 	.byte	0x03, 0x5f
        /*0052*/ 	.short	0x0101


	//----- nvinfo : EIATTR_VRC_CTA_INIT_COUNT
	.align		4
        /*0054*/ 	.byte	0x02, 0x4a
	.zero		1
	.zero		1


	//----- nvinfo : EIATTR_EXIT_INSTR_OFFSETS
	.align		4
        /*0058*/ 	.byte	0x04, 0x1c
        /*005a*/ 	.short	(.L_137 - .L_136)


	//   ....[0]....
.L_136:
        /*005c*/ 	.word	0x00000070


	//   ....[1]....
        /*0060*/ 	.word	0x000001a0


	//----- nvinfo : EIATTR_CBANK_PARAM_SIZE
	.align		4
.L_137:
        /*0064*/ 	.byte	0x03, 0x19
        /*0066*/ 	.short	0x001c


	//----- nvinfo : EIATTR_PARAM_CBANK
	.align		4
        /*0068*/ 	.byte	0x04, 0x0a
        /*006a*/ 	.short	(.L_139 - .L_138)
	.align		4
.L_138:
        /*006c*/ 	.word	index@(.nv.constant0.mul_c128)
        /*0070*/ 	.short	0x0380
        /*0072*/ 	.short	0x001c


	//----- nvinfo : EIATTR_SW_WAR
	.align		4
.L_139:
        /*0074*/ 	.byte	0x04, 0x36
        /*0076*/ 	.short	(.L_141 - .L_140)
.L_140:
        /*0078*/ 	.word	0x00000008
.L_141:


//--------------------- .nv.info.sub_c128         --------------------------
	.section	.nv.info.sub_c128,"",@"SHT_CUDA_INFO"
	.sectionflags	@""
	.align	4


	//----- nvinfo : EIATTR_CUDA_API_VERSION
	.align		4
        /*0000*/ 	.byte	0x04, 0x37
        /*0002*/ 	.short	(.L_143 - .L_142)
.L_142:
        /*0004*/ 	.word	0x00000082


	//----- nvinfo : EIATTR_KPARAM_INFO
	.align		4
.L_143:
        /*0008*/ 	.byte	0x04, 0x17
        /*000a*/ 	.short	(.L_145 - .L_144)
.L_144:
        /*000c*/ 	.word	0x00000000
        /*0010*/ 	.short	0x0003
        /*0012*/ 	.short	0x0018
        /*0014*/ 	.byte	0x00, 0xf0, 0x11, 0x00


	//----- nvinfo : EIATTR_KPARAM_INFO
	.align		4
.L_145:
        /*0018*/ 	.byte	0x04, 0x17
        /*001a*/ 	.short	(.L_147 - .L_146)
.L_146:
        /*001c*/ 	.word	0x00000000
        /*0020*/ 	.short	0x0002
        /*0022*/ 	.short	0x0010
        /*0024*/ 	.byte	0x00, 0xf5, 0x21, 0x00


	//----- nvinfo : EIATTR_KPARAM_INFO
	.align		4
.L_147:
        /*0028*/ 	.byte	0x04, 0x17
        /*002a*/ 	.short	(.L_149 - .L_148)
.L_148:
        /*002c*/ 	.word	0x00000000
        /*0030*/ 	.short	0x0001
        /*0032*/ 	.short	0x0008
        /*0034*/ 	.byte	0x00, 0xf5, 0x21, 0x00


	//----- nvinfo : EIATTR_KPARAM_INFO
	.align		4
.L_149:
        /*0038*/ 	.byte	0x04, 0x17
        /*003a*/ 	.short	(.L_151 - .L_150)
.L_150:
        /*003c*/ 	.word	0x00000000
        /*0040*/ 	.short	0x0000
        /*0042*/ 	.short	0x0000
        /*0044*/ 	.byte	0x00, 0xf5, 0x21, 0x00


	//----- nvinfo : EIATTR_SPARSE_MMA_MASK
	.align		4
.L_151:
        /*0048*/ 	.byte	0x03, 0x50
        /*004a*/ 	.short	0x0000


	//----- nvinfo : EIATTR_MAXREG_COUNT
	.align		4
        /*004c*/ 	.byte	0x03, 0x1b
        /*004e*/ 	.short	0x00ff


	//----- nvinfo : EIATTR_MERCURY_ISA_VERSION
	.align		4
        /*0050*/ 	.byte	0x03, 0x5f
        /*0052*/ 	.short	0x0101


	//----- nvinfo : EIATTR_VRC_CTA_INIT_COUNT
	.align		4
        /*0054*/ 	.byte	0x02, 0x4a
	.zero		1
	.zero		1


	//----- nvinfo : EIATTR_EXIT_INSTR_OFFSETS
	.align		4
        /*0058*/ 	.byte	0x04, 0x1c
        /*005a*/ 	.short	(.L_153 - .L_152)


	//   ....[0]....
.L_152:
        /*005c*/ 	.word	0x00000070


	//   ....[1]....
        /*0060*/ 	.word	0x00000180


	//----- nvinfo : EIATTR_CBANK_PARAM_SIZE
	.align		4
.L_153:
        /*0064*/ 	.byte	0x03, 0x19
        /*0066*/ 	.short	0x001c


	//----- nvinfo : EIATTR_PARAM_CBANK
	.align		4
        /*0068*/ 	.byte	0x04, 0x0a
        /*006a*/ 	.short	(.L_155 - .L_154)
	.align		4
.L_154:
        /*006c*/ 	.word	index@(.nv.constant0.sub_c128)
        /*0070*/ 	.short	0x0380
        /*0072*/ 	.short	0x001c


	//----- nvinfo : EIATTR_SW_WAR
	.align		4
.L_155:
        /*0074*/ 	.byte	0x04, 0x36
        /*0076*/ 	.short	(.L_157 - .L_156)
.L_156:
        /*0078*/ 	.word	0x00000008
.L_157:


//--------------------- .nv.info.add_c128         --------------------------
	.section	.nv.info.add_c128,"",@"SHT_CUDA_INFO"
	.sectionflags	@""
	.align	4


	//----- nvinfo : EIATTR_CUDA_API_VERSION
	.align		4
        /*0000*/ 	.byte	0x04, 0x37
        /*0002*/ 	.short	(.L_159 - .L_158)
.L_158:
        /*0004*/ 	.word	0x00000082


	//----- nvinfo : EIATTR_KPARAM_INFO
	.align		4
.L_159:
        /*0008*/ 	.byte	0x04, 0x17
        /*000a*/ 	.short	(.L_161 - .L_160)
.L_160:
        /*000c*/ 	.word	0x00000000
        /*0010*/ 	.short	0x0003
        /*0012*/ 	.short	0x0018
        /*0014*/ 	.byte	0x00, 0xf0, 0x11, 0x00


	//----- nvinfo : EIATTR_KPARAM_INFO
	.align		4
.L_161:
        /*0018*/ 	.byte	0x04, 0x17
        /*001a*/ 	.short	(.L_163 - .L_162)
.L_162:
        /*001c*/ 	.word	0x00000000
        /*0020*/ 	.short	0x0002
        /*0022*/ 	.short	0x0010
        /*0024*/ 	.byte	0x00, 0xf5, 0x21, 0x00


	//----- nvinfo : EIATTR_KPARAM_INFO
	.align		4
.L_163:
        /*0028*/ 	.byte	0x04, 0x17
        /*002a*/ 	.short	(.L_165 - .L_164)
.L_164:
        /*002c*/ 	.word	0x00000000
        /*0030*/ 	.short	0x0001
        /*0032*/ 	.short	0x0008
        /*0034*/ 	.byte	0x00, 0xf5, 0x21, 0x00


	//----- nvinfo : EIATTR_KPARAM_INFO
	.align		4
.L_165:
        /*0038*/ 	.byte	0x04, 0x17
        /*003a*/ 	.short	(.L_167 - .L_166)
.L_166:
        /*003c*/ 	.word	0x00000000
        /*0040*/ 	.short	0x0000
        /*0042*/ 	.short	0x0000
        /*0044*/ 	.byte	0x00, 0xf5, 0x21, 0x00


	//----- nvinfo : EIATTR_SPARSE_MMA_MASK
	.align		4
.L_167:
        /*0048*/ 	.byte	0x03, 0x50
        /*004a*/ 	.short	0x0000


	//----- nvinfo : EIATTR_MAXREG_COUNT
	.align		4
        /*004c*/ 	.byte	0x03, 0x1b
        /*004e*/ 	.short	0x00ff


	//----- nvinfo : EIATTR_MERCURY_ISA_VERSION
	.align		4
        /*0050*/ 	.byte	0x03, 0x5f
        /*0052*/ 	.short	0x0101


	//----- nvinfo : EIATTR_VRC_CTA_INIT_COUNT
	.align		4
        /*0054*/ 	.byte	0x02, 0x4a
	.zero		1
	.zero		1


	//----- nvinfo : EIATTR_EXIT_INSTR_OFFSETS
	.align		4
        /*0058*/ 	.byte	0x04, 0x1c
        /*005a*/ 	.short	(.L_169 - .L_168)


	//   ....[0]....
.L_168:
        /*005c*/ 	.word	0x00000070


	//   ....[1]....
        /*0060*/ 	.word	0x00000180


	//----- nvinfo : EIATTR_CBANK_PARAM_SIZE
	.align		4
.L_169:
        /*0064*/ 	.byte	0x03, 0x19
        /*0066*/ 	.short	0x001c


	//----- nvinfo : EIATTR_PARAM_CBANK
	.align		4
        /*0068*/ 	.byte	0x04, 0x0a
        /*006a*/ 	.short	(.L_171 - .L_170)
	.align		4
.L_170:
        /*006c*/ 	.word	index@(.nv.constant0.add_c128)
        /*0070*/ 	.short	0x0380
        /*0072*/ 	.short	0x001c


	//----- nvinfo : EIATTR_SW_WAR
	.align		4
.L_171:
        /*0074*/ 	.byte	0x04, 0x36
        /*0076*/ 	.short	(.L_173 - .L_172)
.L_172:
        /*0078*/ 	.word	0x00000008
.L_173:


//--------------------- .nv.info.scalar_mul_f64   --------------------------
	.section	.nv.info.scalar_mul_f64,"",@"SHT_CUDA_INFO"
	.sectionflags	@""
	.align	4


	//----- nvinfo : EIATTR_CUDA_API_VERSION
	.align		4
        /*0000*/ 	.byte	0x04, 0x37
        /*0002*/ 	.short	(.L_175 - .L_174)
.L_174:
        /*0004*/ 	.word	0x00000082


	//----- nvinfo : EIATTR_KPARAM_INFO
	.align		4
.L_175:
        /*0008*/ 	.byte	0x04, 0x17
        /*000a*/ 	.short	(.L_177 - .L_176)
.L_176:
        /*000c*/ 	.word	0x00000000
        /*0010*/ 	.short	0x0003
        /*0012*/ 	.short	0x0018
        /*0014*/ 	.byte	0x00, 0xf0, 0x11, 0x00


	//----- nvinfo : EIATTR_KPARAM_INFO
	.align		4
.L_177:
        /*0018*/ 	.byte	0x04, 0x17
        /*001a*/ 	.short	(.L_179 - .L_178)
.L_178:
        /*001c*/ 	.word	0x00000000
        /*0020*/ 	.short	0x0002
        /*0022*/ 	.short	0x0010
        /*0024*/ 	.byte	0x00, 0xf0, 0x21, 0x00


	//----- nvinfo : EIATTR_KPARAM_INFO
	.align		4
.L_179:
        /*0028*/ 	.byte	0x04, 0x17
        /*002a*/ 	.short	(.L_181 - .L_180)
.L_180:
        /*002c*/ 	.word	0x00000000
        /*0030*/ 	.short	0x0001
        /*0032*/ 	.short	0x0008
        /*0034*/ 	.byte	0x00, 0xf5, 0x21, 0x00


	//----- nvinfo : EIATTR_KPARAM_INFO
	.align		4
.L_181:
        /*0038*/ 	.byte	0x04, 0x17
        /*003a*/ 	.short	(.L_183 - .L_182)
.L_182:
        /*003c*/ 	.word	0x00000000
        /*0040*/ 	.short	0x0000
        /*0042*/ 	.short	0x0000
        /*0044*/ 	.byte	0x00, 0xf5, 0x21, 0x00


	//----- nvinfo : EIATTR_SPARSE_MMA_MASK
	.align		4
.L_183:
        /*0048*/ 	.byte	0x03, 0x50
        /*004a*/ 	.short	0x0000


	//----- nvinfo : EIATTR_MAXREG_COUNT
	.align		4
        /*004c*/ 	.byte	0x03, 0x1b
        /*004e*/ 	.short	0x00ff


	//----- nvinfo : EIATTR_MERCURY_ISA_VERSION
	.align		4
        /*0050*/ 	.byte	0x03, 0x5f
        /*0052*/ 	.short	0x0101


	//----- nvinfo : EIATTR_VRC_CTA_INIT_COUNT
	.align		4
        /*0054*/ 	.byte	0x02, 0x4a
	.zero		1
	.zero		1


	//----- nvinfo : EIATTR_EXIT_INSTR_OFFSETS
	.align		4
        /*0058*/ 	.byte	0x04, 0x1c
        /*005a*/ 	.short	(.L_185 - .L_184)


	//   ....[0]....
.L_184:
        /*005c*/ 	.word	0x00000070


	//   ....[1]....
        /*0060*/ 	.word	0x00000110


	//----- nvinfo : EIATTR_CBANK_PARAM_SIZE
	.align		4
.L_185:
        /*0064*/ 	.byte	0x03, 0x19
        /*0066*/ 	.short	0x001c


	//----- nvinfo : EIATTR_PARAM_CBANK
	.align		4
        /*0068*/ 	.byte	0x04, 0x0a
        /*006a*/ 	.short	(.L_187 - .L_186)
	.align		4
.L_186:
        /*006c*/ 	.word	index@(.nv.constant0.scalar_mul_f64)
        /*0070*/ 	.short	0x0380
        /*0072*/ 	.short	0x001c


	//----- nvinfo : EIATTR_SW_WAR
	.align		4
.L_187:
        /*0074*/ 	.byte	0x04, 0x36
        /*0076*/ 	.short	(.L_189 - .L_188)
.L_188:
        /*0078*/ 	.word	0x00000008
.L_189:


//--------------------- .nv.info.scalar_add_f64   --------------------------
	.section	.nv.info.scalar_add_f64,"",@"SHT_CUDA_INFO"
	.sectionflags	@""
	.align	4


	//----- nvinfo : EIATTR_CUDA_API_VERSION
	.align		4
        /*0000*/ 	.byte	0x04, 0x37
        /*0002*/ 	.short	(.L_191 - .L_190)
.L_190:
        /*0004*/ 	.word	0x00000082


	//----- nvinfo : EIATTR_KPARAM_INFO
	.align		4
.L_191:
        /*0008*/ 	.byte	0x04, 0x17
        /*000a*/ 	.short	(.L_193 - .L_192)
.L_192:
        /*000c*/ 	.word	0x00000000
        /*0010*/ 	.short	0x0003
        /*0012*/ 	.short	0x0018
        /*0014*/ 	.byte	0x00, 0xf0, 0x11, 0x00


	//----- nvinfo : EIATTR_KPARAM_INFO
	.align		4
.L_193:
        /*0018*/ 	.byte	0x04, 0x17
        /*001a*/ 	.short	(.L_195 - .L_194)
.L_194:
        /*001c*/ 	.word	0x00000000
        /*0020*/ 	.short	0x0002
        /*0022*/ 	.short	0x0010
        /*0024*/ 	.byte	0x00, 0xf0, 0x21, 0x00


	//----- nvinfo : EIATTR_KPARAM_INFO
	.align		4
.L_195:
        /*0028*/ 	.byte	0x04, 0x17
        /*002a*/ 	.short	(.L_197 - .L_196)
.L_196:
        /*002c*/ 	.word	0x00000000
        /*0030*/ 	.short	0x0001
        /*0032*/ 	.short	0x0008
        /*0034*/ 	.byte	0x00, 0xf5, 0x21, 0x00


	//----- nvinfo : EIATTR_KPARAM_INFO
	.align		4
.L_197:
        /*0038*/ 	.byte	0x04, 0x17
        /*003a*/ 	.short	(.L_199 - .L_198)
.L_198:
        /*003c*/ 	.word	0x00000000
        /*0040*/ 	.short	0x0000
        /*0042*/ 	.short	0x0000
        /*0044*/ 	.byte	0x00, 0xf5, 0x21, 0x00


	//----- nvinfo : EIATTR_SPARSE_MMA_MASK
	.align		4
.L_199:
        /*0048*/ 	.byte	0x03, 0x50
        /*004a*/ 	.short	0x0000


	//----- nvinfo : EIATTR_MAXREG_COUNT
	.align		4
        /*004c*/ 	.byte	0x03, 0x1b
        /*004e*/ 	.short	0x00ff


	//----- nvinfo : EIATTR_MERCURY_ISA_VERSION
	.align		4
        /*0050*/ 	.byte	0x03, 0x5f
        /*0052*/ 	.short	0x0101


	//----- nvinfo : EIATTR_VRC_CTA_INIT_COUNT
	.align		4
        /*0054*/ 	.byte	0x02, 0x4a
	.zero		1
	.zero		1


	//----- nvinfo : EIATTR_EXIT_INSTR_OFFSETS
	.align		4
        /*0058*/ 	.byte	0x04, 0x1c
        /*005a*/ 	.short	(.L_201 - .L_200)


	//   ....[0]....
.L_200:
        /*005c*/ 	.word	0x00000070


	//   ....[1]....
        /*0060*/ 	.word	0x00000110


	//----- nvinfo : EIATTR_CBANK_PARAM_SIZE
	.align		4
.L_201:
        /*0064*/ 	.byte	0x03, 0x19
        /*0066*/ 	.short	0x001c


	//----- nvinfo : EIATTR_PARAM_CBANK
	.align		4
        /*0068*/ 	.byte	0x04, 0x0a
        /*006a*/ 	.short	(.L_203 - .L_202)
	.align		4
.L_202:
        /*006c*/ 	.word	index@(.nv.constant0.scalar_add_f64)
        /*0070*/ 	.short	0x0380
        /*0072*/ 	.short	0x001c


	//----- nvinfo : EIATTR_SW_WAR
	.align		4
.L_203:
        /*0074*/ 	.byte	0x04, 0x36
        /*0076*/ 	.short	(.L_205 - .L_204)
.L_204:
        /*0078*/ 	.word	0x00000008
.L_205:


//--------------------- .nv.info.abs_f32          --------------------------
	.section	.nv.info.abs_f32,"",@"SHT_CUDA_INFO"
	.sectionflags	@""
	.align	4


	//----- nvinfo : EIATTR_CUDA_API_VERSION
	.align		4
        /*0000*/ 	.byte	0x04, 0x37
        /*0002*/ 	.short	(.L_207 - .L_206)
.L_206:
        /*0004*/ 	.word	0x00000082


	//----- nvinfo : EIATTR_KPARAM_INFO
	.align		4
.L_207:
        /*0008*/ 	.byte	0x04, 0x17
        /*000a*/ 	.short	(.L_209 - .L_208)
.L_208:
        /*000c*/ 	.word	0x00000000
        /*0010*/ 	.short	0x0002
        /*0012*/ 	.short	0x0010
        /*0014*/ 	.byte	0x00, 0xf0, 0x11, 0x00


	//----- nvinfo : EIATTR_KPARAM_INFO
	.align		4
.L_209:
        /*0018*/ 	.byte	0x04, 0x17
        /*001a*/ 	.short	(.L_211 - .L_210)
.L_210:
        /*001c*/ 	.word	0x00000000
        /*0020*/ 	.short	0x0001
        /*0022*/ 	.short	0x0008
        /*0024*/ 	.byte	0x00, 0xf5, 0x21, 0x00


	//----- nvinfo : EIATTR_KPARAM_INFO
	.align		4
.L_211:
        /*0028*/ 	.byte	0x04, 0x17
        /*002a*/ 	.short	(.L_213 - .L_212)
.L_212:
        /*002c*/ 	.word	0x00000000
        /*0030*/ 	.short	0x0000
        /*0032*/ 	.short	0x0000
        /*0034*/ 	.byte	0x00, 0xf5, 0x21, 0x00


	//----- nvinfo : EIATTR_SPARSE_MMA_MASK
	.align		4
.L_213:
        /*0038*/ 	.byte	0x03, 0x50
        /*003a*/ 	.short	0x0000


	//----- nvinfo : EIATTR_MAXREG_COUNT
	.align		4
        /*003c*/ 	.byte	0x03, 0x1b
        /*003e*/ 	.short	0x00ff


	//----- nvinfo : EIATTR_MERCURY_ISA_VERSION
	.align		4
        /*0040*/ 	.byte	0x03, 0x5f
        /*0042*/ 	.short	0x0101


	//----- nvinfo : EIATTR_VRC_CTA_INIT_COUNT
	.align		4
        /*0044*/ 	.byte	0x02, 0x4a
	.zero		1
	.zero		1


	//----- nvinfo : EIATTR_EXIT_INSTR_OFFSETS
	.align		4
        /*0048*/ 	.byte	0x04, 0x1c
        /*004a*/ 	.short	(.L_215 - .L_214)


	//   ....[0]....
.L_214:
        /*004c*/ 	.word	0x00000070


	//   ....[1]....
        /*0050*/ 	.word	0x00000100


	//----- nvinfo : EIATTR_CBANK_PARAM_SIZE
	.align		4
.L_215:
        /*0054*/ 	.byte	0x03, 0x19
        /*0056*/ 	.short	0x0014


	//----- nvinfo : EIATTR_PARAM_CBANK
	.align		4
        /*0058*/ 	.byte	0x04, 0x0a
        /*005a*/ 	.short	(.L_217 - .L_216)
	.align		4
.L_216:
        /*005c*/ 	.word	index@(.nv.constant0.abs_f32)
        /*0060*/ 	.short	0x0380
        /*0062*/ 	.short	0x0014


	//----- nvinfo : EIATTR_SW_WAR
	.align		4
.L_217:
        /*0064*/ 	.byte	0x04, 0x36
        /*0066*/ 	.short	(.L_219 - .L_218)
.L_218:
        /*0068*/ 	.word	0x00000008
.L_219:


//--------------------- .nv.info.abs_f64          --------------------------
	.section	.nv.info.abs_f64,"",@"SHT_CUDA_INFO"
	.sectionflags	@""
	.align	4


	//----- nvinfo : EIATTR_CUDA_API_VERSION
	.align		4
        /*0000*/ 	.byte	0x04, 0x37
        /*0002*/ 	.short	(.L_221 - .L_220)
.L_220:
        /*0004*/ 	.word	0x00000082


	//----- nvinfo : EIATTR_KPARAM_INFO
	.align		4
.L_221:
        /*0008*/ 	.byte	0x04, 0x17
        /*000a*/ 	.short	(.L_223 - .L_222)
.L_222:
        /*000c*/ 	.word	0x00000000
        /*0010*/ 	.short	0x0002
        /*0012*/ 	.short	0x0010
        /*0014*/ 	.byte	0x00, 0xf0, 0x11, 0x00


	//----- nvinfo : EIATTR_KPARAM_INFO
	.align		4
.L_223:
        /*0018*/ 	.byte	0x04, 0x17
        /*001a*/ 	.short	(.L_225 - .L_224)
.L_224:
        /*001c*/ 	.word	0x00000000
        /*0020*/ 	.short	0x0001
        /*0022*/ 	.short	0x0008
        /*0024*/ 	.byte	0x00, 0xf5, 0x21, 0x00


	//----- nvinfo : EIATTR_KPARAM_INFO
	.align		4
.L_225:
        /*0028*/ 	.byte	0x04, 0x17
        /*002a*/ 	.short	(.L_227 - .L_226)
.L_226:
        /*002c*/ 	.word	0x00000000
        /*0030*/ 	.short	0x0000
        /*0032*/ 	.short	0x0000
        /*0034*/ 	.byte	0x00, 0xf5, 0x21, 0x00


	//----- nvinfo : EIATTR_SPARSE_MMA_MASK
	.align		4
.L_227:
        /*0038*/ 	.byte	0x03, 0x50
        /*003a*/ 	.short	0x0000


	//----- nvinfo : EIATTR_MAXREG_COUNT
	.align		4
        /*003c*/ 	.byte	0x03, 0x1b
        /*003e*/ 	.short	0x00ff


	//----- nvinfo : EIATTR_MERCURY_ISA_VERSION
	.align		4
        /*0040*/ 	.byte	0x03, 0x5f
        /*0042*/ 	.short	0x0101


	//----- nvinfo : EIATTR_VRC_CTA_INIT_COUNT
	.align		4
        /*0044*/ 	.byte	0x02, 0x4a
	.zero		1
	.zero		1


	//----- nvinfo : EIATTR_EXIT_INSTR_OFFSETS
	.align		4
        /*0048*/ 	.byte	0x04, 0x1c
        /*004a*/ 	.short	(.L_229 - .L_228)


	//   ....[0]....
.L_228:
        /*004c*/ 	.word	0x00000070


	//   ....[1]....
        /*0050*/ 	.word	0x00000100


	//----- nvinfo : EIATTR_CBANK_PARAM_SIZE
	.align		4
.L_229:
        /*0054*/ 	.byte	0x03, 0x19
        /*0056*/ 	.short	0x0014


	//----- nvinfo : EIATTR_PARAM_CBANK
	.align		4
        /*0058*/ 	.byte	0x04, 0x0a
        /*005a*/ 	.short	(.L_231 - .L_230)
	.align		4
.L_230:
        /*005c*/ 	.word	index@(.nv.constant0.abs_f64)
        /*0060*/ 	.short	0x0380
        /*0062*/ 	.short	0x0014


	//----- nvinfo : EIATTR_SW_WAR
	.align		4
.L_231:
        /*0064*/ 	.byte	0x04, 0x36
        /*0066*/ 	.short	(.L_233 - .L_232)
.L_232:
        /*0068*/ 	.word	0x00000008
.L_233:


//--------------------- .nv.info.neg_f32          --------------------------
	.section	.nv.info.neg_f32,"",@"SHT_CUDA_INFO"
	.sectionflags	@""
	.align	4


	//----- nvinfo : EIATTR_CUDA_API_VERSION
	.align		4
        /*0000*/ 	.byte	0x04, 0x37
        /*0002*/ 	.short	(.L_235 - .L_234)
.L_234:
        /*0004*/ 	.word	0x00000082


	//----- nvinfo : EIATTR_KPARAM_INFO
	.align		4
.L_235:
        /*0008*/ 	.byte	0x04, 0x17
        /*000a*/ 	.short	(.L_237 - .L_236)
.L_236:
        /*000c*/ 	.word	0x00000000
        /*0010*/ 	.short	0x0002
        /*0012*/ 	.short	0x0010
        /*0014*/ 	.byte	0x00, 0xf0, 0x11, 0x00


	//----- nvinfo : EIATTR_KPARAM_INFO
	.align		4
.L_237:
        /*0018*/ 	.byte	0x04, 0x17
        /*001a*/ 	.short	(.L_239 - .L_238)
.L_238:
        /*001c*/ 	.word	0x00000000
        /*0020*/ 	.short	0x0001
        /*0022*/ 	.short	0x0008
        /*0024*/ 	.byte	0x00, 0xf5, 0x21, 0x00


	//----- nvinfo : EIATTR_KPARAM_INFO
	.align		4
.L_239:
        /*0028*/ 	.byte	0x04, 0x17
        /*002a*/ 	.short	(.L_241 - .L_240)
.L_240:
        /*002c*/ 	.word	0x00000000
        /*0030*/ 	.short	0x0000
        /*0032*/ 	.short	0x0000
        /*0034*/ 	.byte	0x00, 0xf5, 0x21, 0x00


	//----- nvinfo : EIATTR_SPARSE_MMA_MASK
	.align		4
.L_241:
        /*0038*/ 	.byte	0x03, 0x50
        /*003a*/ 	.short	0x0000


	//----- nvinfo : EIATTR_MAXREG_COUNT
	.align		4
        /*003c*/ 	.byte	0x03, 0x1b
        /*003e*/ 	.short	0x00ff


	//----- nvinfo : EIATTR_MERCURY_ISA_VERSION
	.align		4
        /*0040*/ 	.byte	0x03, 0x5f
        /*0042*/ 	.short	0x0101


	//----- nvinfo : EIATTR_VRC_CTA_INIT_COUNT
	.align		4
        /*0044*/ 	.byte	0x02, 0x4a
	.zero		1
	.zero		1


	//----- nvinfo : EIATTR_EXIT_INSTR_OFFSETS
	.align		4
        /*0048*/ 	.byte	0x04, 0x1c
        /*004a*/ 	.short	(.L_243 - .L_242)


	//   ....[0]....
.L_242:
        /*004c*/ 	.word	0x00000070


	//   ....[1]....
        /*0050*/ 	.word	0x00000100


	//----- nvinfo : EIATTR_CBANK_PARAM_SIZE
	.align		4
.L_243:
        /*0054*/ 	.byte	0x03, 0x19
        /*0056*/ 	.short	0x0014


	//----- nvinfo : EIATTR_PARAM_CBANK
	.align		4
        /*0058*/ 	.byte	0x04, 0x0a
        /*005a*/ 	.short	(.L_245 - .L_244)
	.align		4
.L_244:
        /*005c*/ 	.word	index@(.nv.constant0.neg_f32)
        /*0060*/ 	.short	0x0380
        /*0062*/ 	.short	0x0014


	//----- nvinfo : EIATTR_SW_WAR
	.align		4
.L_245:
        /*0064*/ 	.byte	0x04, 0x36
        /*0066*/ 	.short	(.L_247 - .L_246)
.L_246:
        /*0068*/ 	.word	0x00000008
.L_247:


//--------------------- .nv.info.neg_f64          --------------------------
	.section	.nv.info.neg_f64,"",@"SHT_CUDA_INFO"
	.sectionflags	@""
	.align	4


	//----- nvinfo : EIATTR_CUDA_API_VERSION
	.align		4
        /*0000*/ 	.byte	0x04, 0x37
        /*0002*/ 	.short	(.L_249 - .L_248)
.L_248:
        /*0004*/ 	.word	0x00000082


	//----- nvinfo : EIATTR_KPARAM_INFO
	.align		4
.L_249:
        /*0008*/ 	.byte	0x04, 0x17
        /*000a*/ 	.short	(.L_251 - .L_250)
.L_250:
        /*000c*/ 	.word	0x00000000
        /*0010*/ 	.short	0x0002
        /*0012*/ 	.short	0x0010
        /*0014*/ 	.byte	0x00, 0xf0, 0x11, 0x00


	//----- nvinfo : EIATTR_KPARAM_INFO
	.align		4
.L_251:
        /*0018*/ 	.byte	0x04, 0x17
        /*001a*/ 	.short	(.L_253 - .L_252)
.L_252:
        /*001c*/ 	.word	0x00000000
        /*0020*/ 	.short	0x0001
        /*0022*/ 	.short	0x0008
        /*0024*/ 	.byte	0x00, 0xf5, 0x21, 0x00


	//----- nvinfo : EIATTR_KPARAM_INFO
	.align		4
.L_253:
        /*0028*/ 	.byte	0x04, 0x17
        /*002a*/ 	.short	(.L_255 - .L_254)
.L_254:
        /*002c*/ 	.word	0x00000000
        /*0030*/ 	.short	0x0000
        /*0032*/ 	.short	0x0000
        /*0034*/ 	.byte	0x00, 0xf5, 0x21, 0x00


	//----- nvinfo : EIATTR_SPARSE_MMA_MASK
	.align		4
.L_255:
        /*0038*/ 	.byte	0x03, 0x50
        /*003a*/ 	.short	0x0000


	//----- nvinfo : EIATTR_MAXREG_COUNT
	.align		4
        /*003c*/ 	.byte	0x03, 0x1b
        /*003e*/ 	.short	0x00ff


	//----- nvinfo : EIATTR_MERCURY_ISA_VERSION
	.align		4
        /*0040*/ 	.byte	0x03, 0x5f
        /*0042*/ 	.short	0x0101


	//----- nvinfo : EIATTR_VRC_CTA_INIT_COUNT
	.align		4
        /*0044*/ 	.byte	0x02, 0x4a
	.zero		1
	.zero		1


	//----- nvinfo : EIATTR_EXIT_INSTR_OFFSETS
	.align		4
        /*0048*/ 	.byte	0x04, 0x1c
        /*004a*/ 	.short	(.L_257 - .L_256)


	//   ....[0]....
.L_256:
        /*004c*/ 	.word	0x00000070


	//   ....[1]....
        /*0050*/ 	.word	0x00000100


	//----- nvinfo : EIATTR_CBANK_PARAM_SIZE
	.align		4
.L_257:
        /*0054*/ 	.byte	0x03, 0x19
        /*0056*/ 	.short	0x0014


	//----- nvinfo : EIATTR_PARAM_CBANK
	.align		4
        /*0058*/ 	.byte	0x04, 0x0a
        /*005a*/ 	.short	(.L_259 - .L_258)
	.align		4
.L_258:
        /*005c*/ 	.word	index@(.nv.constant0.neg_f64)
        /*0060*/ 	.short	0x0380
        /*0062*/ 	.short	0x0014


	//----- nvinfo : EIATTR_SW_WAR
	.align		4
.L_259:
        /*0064*/ 	.byte	0x04, 0x36
        /*0066*/ 	.short	(.L_261 - .L_260)
.L_260:
        /*0068*/ 	.word	0x00000008
.L_261:


//--------------------- .nv.info.div_f32          --------------------------
	.section	.nv.info.div_f32,"",@"SHT_CUDA_INFO"
	.sectionflags	@""
	.align	4


	//----- nvinfo : EIATTR_CUDA_API_VERSION
	.align		4
        /*0000*/ 	.byte	0x04, 0x37
        /*0002*/ 	.short	(.L_263 - .L_262)
.L_262:
        /*0004*/ 	.word	0x00000082


	//----- nvinfo : EIATTR_KPARAM_INFO
	.align		4
.L_263:
        /*0008*/ 	.byte	0x04, 0x17
        /*000a*/ 	.short	(.L_265 - .L_264)
.L_264:
        /*000c*/ 	.word	0x00000000
        /*0010*/ 	.short	0x0003
        /*0012*/ 	.short	0x0018
        /*0014*/ 	.byte	0x00, 0xf0, 0x11, 0x00


	//----- nvinfo : EIATTR_KPARAM_INFO
	.align		4
.L_265:
        /*0018*/ 	.byte	0x04, 0x17
        /*001a*/ 	.short	(.L_267 - .L_266)
.L_266:
        /*001c*/ 	.word	0x00000000
        /*0020*/ 	.short	0x0002
        /*0022*/ 	.short	0x0010
        /*0024*/ 	.byte	0x00, 0xf5, 0x21, 0x00


	//----- nvinfo : EIATTR_KPARAM_INFO
	.align		4
.L_267:
        /*0028*/ 	.byte	0x04, 0x17
        /*002a*/ 	.short	(.L_269 - .L_268)
.L_268:
        /*002c*/ 	.word	0x00000000
        /*0030*/ 	.short	0x0001
        /*0032*/ 	.short	0x0008
        /*0034*/ 	.byte	0x00, 0xf5, 0x21, 0x00


	//----- nvinfo : EIATTR_KPARAM_INFO
	.align		4
.L_269:
        /*0038*/ 	.byte	0x04, 0x17
        /*003a*/ 	.short	(.L_271 - .L_270)
.L_270:
        /*003c*/ 	.word	0x00000000
        /*0040*/ 	.short	0x0000
        /*0042*/ 	.short	0x0000
        /*0044*/ 	.byte	0x00, 0xf5, 0x21, 0x00


	//----- nvinfo : EIATTR_SPARSE_MMA_MASK
	.align		4
.L_271:
        /*0048*/ 	.byte	0x03, 0x50
        /*004a*/ 	.short	0x0000


	//----- nvinfo : EIATTR_MAXREG_COUNT
	.align		4
        /*004c*/ 	.byte	0x03, 0x1b
        /*004e*/ 	.short	0x00ff


	//----- nvinfo : EIATTR_MERCURY_ISA_VERSION
	.align		4
        /*0050*/ 	.byte	0x03, 0x5f
        /*0052*/ 	.short	0x0101


	//----- nvinfo : EIATTR_VRC_CTA_INIT_COUNT
	.align		4
        /*0054*/ 	.byte	0x02, 0x4a
	.zero		1
	.zero		1


	//----- nvinfo : EIATTR_EXIT_INSTR_OFFSETS
	.align		4
        /*0058*/ 	.byte	0x04, 0x1c
        /*005a*/ 	.short	(.L_273 - .L_272)


	//   ....[0]....
.L_272:
        /*005c*/ 	.word	0x00000070


	//   ....[1]....
        /*0060*/ 	.word	0x000001f0


	//----- nvinfo : EIATTR_CRS_STACK_SIZE
	.align		4
.L_273:
        /*0064*/ 	.byte	0x04, 0x1e
        /*0066*/ 	.short	(.L_275 - .L_274)
.L_274:
        /*0068*/ 	.word	0x00000000


	//----- nvinfo : EIATTR_CBANK_PARAM_SIZE
	.align		4
.L_275:
        /*006c*/ 	.byte	0x03, 0x19
        /*006e*/ 	.short	0x001c


	//----- nvinfo : EIATTR_PARAM_CBANK
	.align		4
        /*0070*/ 	.byte	0x04, 0x0a
        /*0072*/ 	.short	(.L_277 - .L_276)
	.align		4
.L_276:
        /*0074*/ 	.word	index@(.nv.constant0.div_f32)
        /*0078*/ 	.short	0x0380
        /*007a*/ 	.short	0x001c


	//----- nvinfo : EIATTR_SW_WAR
	.align		4
.L_277:
        /*007c*/ 	.byte	0x04, 0x36
        /*007e*/ 	.short	(.L_279 - .L_278)
.L_278:
        /*0080*/ 	.word	0x00000008
.L_279:


//--------------------- .nv.info.div_f64          --------------------------
	.section	.nv.info.div_f64,"",@"SHT_CUDA_INFO"
	.sectionflags	@""
	.align	4


	//----- nvinfo : EIATTR_CUDA_API_VERSION
	.align		4
        /*0000*/ 	.byte	0x04, 0x37
        /*0002*/ 	.short	(.L_281 - .L_280)
.L_280:
        /*0004*/ 	.word	0x00000082


	//----- nvinfo : EIATTR_KPARAM_INFO
	.align		4
.L_281:
        /*0008*/ 	.byte	0x04, 0x17
        /*000a*/ 	.short	(.L_283 - .L_282)
.L_282:
        /*000c*/ 	.word	0x00000000
        /*0010*/ 	.short	0x0003
        /*0012*/ 	.short	0x0018
        /*0014*/ 	.byte	0x00, 0xf0, 0x11, 0x00


	//----- nvinfo : EIATTR_KPARAM_INFO
	.align		4
.L_283:
        /*0018*/ 	.byte	0x04, 0x17
        /*001a*/ 	.short	(.L_285 - .L_284)
.L_284:
        /*001c*/ 	.word	0x00000000
        /*0020*/ 	.short	0x0002
        /*0022*/ 	.short	0x0010
        /*0024*/ 	.byte	0x00, 0xf5, 0x21, 0x00


	//----- nvinfo : EIATTR_KPARAM_INFO
	.align		4
.L_285:
        /*0028*/ 	.byte	0x04, 0x17
        /*002a*/ 	.short	(.L_287 - .L_286)
.L_286:
        /*002c*/ 	.word	0x00000000
        /*0030*/ 	.short	0x0001
        /*0032*/ 	.short	0x0008
        /*0034*/ 	.byte	0x00, 0xf5, 0x21, 0x00


	//----- nvinfo : EIATTR_KPARAM_INFO
	.align		4
.L_287:
        /*0038*/ 	.byte	0x04, 0x17
        /*003a*/ 	.short	(.L_289 - .L_288)
.L_288:
        /*003c*/ 	.word	0x00000000
        /*0040*/ 	.short	0x0000
        /*0042*/ 	.short	0x0000
        /*0044*/ 	.byte	0x00, 0xf5, 0x21, 0x00


	//----- nvinfo : EIATTR_SPARSE_MMA_MASK
	.align		4
.L_289:
        /*0048*/ 	.byte	0x03, 0x50
        /*004a*/ 	.short	0x0000


	//----- nvinfo : EIATTR_MAXREG_COUNT
	.align		4
        /*004c*/ 	.byte	0x03, 0x1b
        /*004e*/ 	.short	0x00ff


	//----- nvinfo : EIATTR_MERCURY_ISA_VERSION
	.align		4
        /*0050*/ 	.byte	0x03, 0x5f
        /*0052*/ 	.short	0x0101


	//----- nvinfo : EIATTR_VRC_CTA_INIT_COUNT
	.align		4
        /*0054*/ 	.byte	0x02, 0x4a
	.zero		1
	.zero		1


	//----- nvinfo : EIATTR_EXIT_INSTR_OFFSETS
	.align		4
        /*0058*/ 	.byte	0x04, 0x1c
        /*005a*/ 	.short	(.L_291 - .L_290)


	//   ....[0]....
.L_290:
        /*005c*/ 	.word	0x00000070


	//   ....[1]....
        /*0060*/ 	.word	0x00000240


	//----- nvinfo : EIATTR_CRS_STACK_SIZE
	.align		4
.L_291:
        /*0064*/ 	.byte	0x04, 0x1e
        /*0066*/ 	.short	(.L_293 - .L_292)
.L_292:
        /*0068*/ 	.word	0x00000000


	//----- nvinfo : EIATTR_CBANK_PARAM_SIZE
	.align		4
.L_293:
        /*006c*/ 	.byte	0x03, 0x19
        /*006e*/ 	.short	0x001c


	//----- nvinfo : EIATTR_PARAM_CBANK
	.align		4
        /*0070*/ 	.byte	0x04, 0x0a
        /*0072*/ 	.short	(.L_295 - .L_294)
	.align		4
.L_294:
        /*0074*/ 	.word	index@(.nv.constant0.div_f64)
        /*0078*/ 	.short	0x0380
        /*007a*/ 	.short	0x001c


	//----- nvinfo : EIATTR_SW_WAR
	.align		4
.L_295:
        /*007c*/ 	.byte	0x04, 0x36
        /*007e*/ 	.short	(.L_297 - .L_296)
.L_296:
        /*0080*/ 	.word	0x00000008
.L_297:


//--------------------- .nv.info.mul_f32          --------------------------
	.section	.nv.info.mul_f32,"",@"SHT_CUDA_INFO"
	.sectionflags	@""
	.align	4


	//----- nvinfo : EIATTR_CUDA_API_VERSION
	.align		4
        /*0000*/ 	.byte	0x04, 0x37
        /*0002*/ 	.short	(.L_299 - .L_298)
.L_298:
        /*0004*/ 	.word	0x00000082


	//----- nvinfo : EIATTR_KPARAM_INFO
	.align		4
.L_299:
        /*0008*/ 	.byte	0x04, 0x17
        /*000a*/ 	.short	(.L_301 - .L_300)
.L_300:
        /*000c*/ 	.word	0x00000000
        /*0010*/ 	.short	0x0003
        /*0012*/ 	.short	0x0018
        /*0014*/ 	.byte	0x00, 0xf0, 0x11, 0x00


	//----- nvinfo : EIATTR_KPARAM_INFO
	.align		4
.L_301:
        /*0018*/ 	.byte	0x04, 0x17
        /*001a*/ 	.short	(.L_303 - .L_302)
.L_302:
        /*001c*/ 	.word	0x00000000
        /*0020*/ 	.short	0x0002
        /*0022*/ 	.short	0x0010
        /*0024*/ 	.byte	0x00, 0xf5, 0x21, 0x00


	//----- nvinfo : EIATTR_KPARAM_INFO
	.align		4
.L_303:
        /*0028*/ 	.byte	0x04, 0x17
        /*002a*/ 	.short	(.L_305 - .L_304)
.L_304:
        /*002c*/ 	.word	0x00000000
        /*0030*/ 	.short	0x0001
        /*0032*/ 	.short	0x0008
        /*0034*/ 	.byte	0x00, 0xf5, 0x21, 0x00


	//----- nvinfo : EIATTR_KPARAM_INFO
	.align		4
.L_305:
        /*0038*/ 	.byte	0x04, 0x17
        /*003a*/ 	.short	(.L_307 - .L_306)
.L_306:
        /*003c*/ 	.word	0x00000000
        /*0040*/ 	.short	0x0000
        /*0042*/ 	.short	0x0000
        /*0044*/ 	.byte	0x00, 0xf5, 0x21, 0x00


	//----- nvinfo : EIATTR_SPARSE_MMA_MASK
	.align		4
.L_307:
        /*0048*/ 	.byte	0x03, 0x50
        /*004a*/ 	.short	0x0000


	//----- nvinfo : EIATTR_MAXREG_COUNT
	.align		4
        /*004c*/ 	.byte	0x03, 0x1b
        /*004e*/ 	.short	0x00ff


	//----- nvinfo : EIATTR_MERCURY_ISA_VERSION
	.align		4
        /*0050*/ 	.byte	0x03, 0x5f
        /*0052*/ 	.short	0x0101


	//----- nvinfo : EIATTR_VRC_CTA_INIT_COUNT
	.align		4
        /*0054*/ 	.byte	0x02, 0x4a
	.zero		1
	.zero		1


	//----- nvinfo : EIATTR_EXIT_INSTR_OFFSETS
	.align		4
        /*0058*/ 	.byte	0x04, 0x1c
        /*005a*/ 	.short	(.L_309 - .L_308)


	//   ....[0]....
.L_308:
        /*005c*/ 	.word	0x00000070


	//   ....[1]....
        /*0060*/ 	.word	0x00000130


	//----- nvinfo : EIATTR_CBANK_PARAM_SIZE
	.align		4
.L_309:
        /*0064*/ 	.byte	0x03, 0x19
        /*0066*/ 	.short	0x001c


	//----- nvinfo : EIATTR_PARAM_CBANK
	.align		4
        /*0068*/ 	.byte	0x04, 0x0a
        /*006a*/ 	.short	(.L_311 - .L_310)
	.align		4
.L_310:
        /*006c*/ 	.word	index@(.nv.constant0.mul_f32)
        /*0070*/ 	.short	0x0380
        /*0072*/ 	.short	0x001c


	//----- nvinfo : EIATTR_SW_WAR
	.align		4
.L_311:
        /*0074*/ 	.byte	0x04, 0x36
        /*0076*/ 	.short	(.L_313 - .L_312)
.L_312:
        /*0078*/ 	.word	0x00000008
.L_313:


//--------------------- .nv.info.mul_f64          --------------------------
	.section	.nv.info.mul_f64,"",@"SHT_CUDA_INFO"
	.sectionflags	@""
	.align	4


	//----- nvinfo : EIATTR_CUDA_API_VERSION
	.align		4
        /*0000*/ 	.byte	0x04, 0x37
        /*0002*/ 	.short	(.L_315 - .L_314)
.L_314:
        /*0004*/ 	.word	0x00000082


	//----- nvinfo : EIATTR_KPARAM_INFO
	.align		4
.L_315:
        /*0008*/ 	.byte	0x04, 0x17
        /*000a*/ 	.short	(.L_317 - .L_316)
.L_316:
        /*000c*/ 	.word	0x00000000
        /*0010*/ 	.short	0x0003
        /*0012*/ 	.short	0x0018
        /*0014*/ 	.byte	0x00, 0xf0, 0x11, 0x00


	//----- nvinfo : EIATTR_KPARAM_INFO
	.align		4
.L_317:
        /*0018*/ 	.byte	0x04, 0x17
        /*001a*/ 	.short	(.L_319 - .L_318)
.L_318:
        /*001c*/ 	.word	0x00000000
        /*0020*/ 	.short	0x0002
        /*0022*/ 	.short	0x0010
        /*0024*/ 	.byte	0x00, 0xf5, 0x21, 0x00


	//----- nvinfo : EIATTR_KPARAM_INFO
	.align		4
.L_319:
        /*0028*/ 	.byte	0x04, 0x17
        /*002a*/ 	.short	(.L_321 - .L_320)
.L_320:
        /*002c*/ 	.word	0x00000000
        /*0030*/ 	.short	0x0001
        /*0032*/ 	.short	0x0008
        /*0034*/ 	.byte	0x00, 0xf5, 0x21, 0x00


	//----- nvinfo : EIATTR_KPARAM_INFO
	.align		4
.L_321:
        /*0038*/ 	.byte	0x04, 0x17
        /*003a*/ 	.short	(.L_323 - .L_322)
.L_322:
        /*003c*/ 	.word	0x00000000
        /*0040*/ 	.short	0x0000
        /*0042*/ 	.short	0x0000
        /*0044*/ 	.byte	0x00, 0xf5, 0x21, 0x00


	//----- nvinfo : EIATTR_SPARSE_MMA_MASK
	.align		4
.L_323:
        /*0048*/ 	.byte	0x03, 0x50
        /*004a*/ 	.short	0x0000


	//----- nvinfo : EIATTR_MAXREG_COUNT
	.align		4
        /*004c*/ 	.byte	0x03, 0x1b
        /*004e*/ 	.short	0x00ff


	//----- nvinfo : EIATTR_MERCURY_ISA_VERSION
	.align		4
        /*0050*/ 	.byte	0x03, 0x5f
        /*0052*/ 	.short	0x0101


	//----- nvinfo : EIATTR_VRC_CTA_INIT_COUNT
	.align		4
        /*0054*/ 	.byte	0x02, 0x4a
	.zero		1
	.zero		1


	//----- nvinfo : EIATTR_EXIT_INSTR_OFFSETS
	.align		4
        /*0058*/ 	.byte	0x04, 0x1c
        /*005a*/ 	.short	(.L_325 - .L_324)


	//   ....[0]....
.L_324:
        /*005c*/ 	.word	0x00000070


	//   ....[1]....
        /*0060*/ 	.word	0x00000130


	//----- nvinfo : EIATTR_CBANK_PARAM_SIZE
	.align		4
.L_325:
        /*0064*/ 	.byte	0x03, 0x19
        /*0066*/ 	.short	0x001c


	//----- nvinfo : EIATTR_PARAM_CBANK
	.align		4
        /*0068*/ 	.byte	0x04, 0x0a
        /*006a*/ 	.short	(.L_327 - .L_326)
	.align		4
.L_326:
        /*006c*/ 	.word	index@(.nv.constant0.mul_f64)
        /*0070*/ 	.short	0x0380
        /*0072*/ 	.short	0x001c


	//----- nvinfo : EIATTR_SW_WAR
	.align		4
.L_327:
        /*0074*/ 	.byte	0x04, 0x36
        /*0076*/ 	.short	(.L_329 - .L_328)
.L_328:
        /*0078*/ 	.word	0x00000008
.L_329:


//--------------------- .nv.info.sub_f32          --------------------------
	.section	.nv.info.sub_f32,"",@"SHT_CUDA_INFO"
	.sectionflags	@""
	.align	4


	//----- nvinfo : EIATTR_CUDA_API_VERSION
	.align		4
        /*0000*/ 	.byte	0x04, 0x37
        /*0002*/ 	.short	(.L_331 - .L_330)
.L_330:
        /*0004*/ 	.word	0x00000082


	//----- nvinfo : EIATTR_KPARAM_INFO
	.align		4
.L_331:
        /*0008*/ 	.byte	0x04, 0x17
        /*000a*/ 	.short	(.L_333 - .L_332)
.L_332:
        /*000c*/ 	.word	0x00000000
        /*0010*/ 	.short	0x0003
        /*0012*/ 	.short	0x0018
        /*0014*/ 	.byte	0x00, 0xf0, 0x11, 0x00


	//----- nvinfo : EIATTR_KPARAM_INFO
	.align		4
.L_333:
        /*0018*/ 	.byte	0x04, 0x17
        /*001a*/ 	.short	(.L_335 - .L_334)
.L_334:
        /*001c*/ 	.word	0x00000000
        /*0020*/ 	.short	0x0002
        /*0022*/ 	.short	0x0010
        /*0024*/ 	.byte	0x00, 0xf5, 0x21, 0x00


	//----- nvinfo : EIATTR_KPARAM_INFO
	.align		4
.L_335:
        /*0028*/ 	.byte	0x04, 0x17
        /*002a*/ 	.short	(.L_337 - .L_336)
.L_336:
        /*002c*/ 	.word	0x00000000
        /*0030*/ 	.short	0x0001
        /*0032*/ 	.short	0x0008
        /*0034*/ 	.byte	0x00, 0xf5, 0x21, 0x00


	//----- nvinfo : EIATTR_KPARAM_INFO
	.align		4
.L_337:
        /*0038*/ 	.byte	0x04, 0x17
        /*003a*/ 	.short	(.L_339 - .L_338)
.L_338:
        /*003c*/ 	.word	0x00000000
        /*0040*/ 	.short	0x0000
        /*0042*/ 	.short	0x0000
        /*0044*/ 	.byte	0x00, 0xf5, 0x21, 0x00


	//----- nvinfo : EIATTR_SPARSE_MMA_MASK
	.align		4
.L_339:
        /*0048*/ 	.byte	0x03, 0x50
        /*004a*/ 	.short	0x0000


	//----- nvinfo : EIATTR_MAXREG_COUNT
	.align		4
        /*004c*/ 	.byte	0x03, 0x1b
        /*004e*/ 	.short	0x00ff


	//----- nvinfo : EIATTR_MERCURY_ISA_VERSION
	.align		4
        /*0050*/ 	.byte	0x03, 0x5f
        /*0052*/ 	.short	0x0101


	//----- nvinfo : EIATTR_VRC_CTA_INIT_COUNT
	.align		4
        /*0054*/ 	.byte	0x02, 0x4a
	.zero		1
	.zero		1


	//----- nvinfo : EIATTR_EXIT_INSTR_OFFSETS
	.align		4
        /*0058*/ 	.byte	0x04, 0x1c
        /*005a*/ 	.short	(.L_341 - .L_340)


	//   ....[0]....
.L_340:
        /*005c*/ 	.word	0x00000070


	//   ....[1]....
        /*0060*/ 	.word	0x00000130


	//----- nvinfo : EIATTR_CBANK_PARAM_SIZE
	.align		4
.L_341:
        /*0064*/ 	.byte	0x03, 0x19
        /*0066*/ 	.short	0x001c


	//----- nvinfo : EIATTR_PARAM_CBANK
	.align		4
        /*0068*/ 	.byte	0x04, 0x0a
        /*006a*/ 	.short	(.L_343 - .L_342)
	.align		4
.L_342:
        /*006c*/ 	.word	index@(.nv.constant0.sub_f32)
        /*0070*/ 	.short	0x0380
        /*0072*/ 	.short	0x001c


	//----- nvinfo : EIATTR_SW_WAR
	.align		4
.L_343:
        /*0074*/ 	.byte	0x04, 0x36
        /*0076*/ 	.short	(.L_345 - .L_344)
.L_344:
        /*0078*/ 	.word	0x00000008
.L_345:


//--------------------- .nv.info.sub_f64          --------------------------
	.section	.nv.info.sub_f64,"",@"SHT_CUDA_INFO"
	.sectionflags	@""
	.align	4


	//----- nvinfo : EIATTR_CUDA_API_VERSION
	.align		4
        /*0000*/ 	.byte	0x04, 0x37
        /*0002*/ 	.short	(.L_347 - .L_346)
.L_346:
        /*0004*/ 	.word	0x00000082


	//----- nvinfo : EIATTR_KPARAM_INFO
	.align		4
.L_347:
        /*0008*/ 	.byte	0x04, 0x17
        /*000a*/ 	.short	(.L_349 - .L_348)
.L_348:
        /*000c*/ 	.word	0x00000000
        /*0010*/ 	.short	0x0003
        /*0012*/ 	.short	0x0018
        /*0014*/ 	.byte	0x00, 0xf0, 0x11, 0x00


	//----- nvinfo : EIATTR_KPARAM_INFO
	.align		4
.L_349:
        /*0018*/ 	.byte	0x04, 0x17
        /*001a*/ 	.short	(.L_351 - .L_350)
.L_350:
        /*001c*/ 	.word	0x00000000
        /*0020*/ 	.short	0x0002
        /*0022*/ 	.short	0x0010
        /*0024*/ 	.byte	0x00, 0xf5, 0x21, 0x00


	//----- nvinfo : EIATTR_KPARAM_INFO
	.align		4
.L_351:
        /*0028*/ 	.byte	0x04, 0x17
        /*002a*/ 	.short	(.L_353 - .L_352)
.L_352:
        /*002c*/ 	.word	0x00000000
        /*0030*/ 	.short	0x0001
        /*0032*/ 	.short	0x0008
        /*0034*/ 	.byte	0x00, 0xf5, 0x21, 0x00


	//----- nvinfo : EIATTR_KPARAM_INFO
	.align		4
.L_353:
        /*0038*/ 	.byte	0x04, 0x17
        /*003a*/ 	.short	(.L_355 - .L_354)
.L_354:
        /*003c*/ 	.word	0x00000000
        /*0040*/ 	.short	0x0000
        /*0042*/ 	.short	0x0000
        /*0044*/ 	.byte	0x00, 0xf5, 0x21, 0x00


	//----- nvinfo : EIATTR_SPARSE_MMA_MASK
	.align		4
.L_355:
        /*0048*/ 	.byte	0x03, 0x50
        /*004a*/ 	.short	0x0000


	//----- nvinfo : EIATTR_MAXREG_COUNT
	.align		4
        /*004c*/ 	.byte	0x03, 0x1b
        /*004e*/ 	.short	0x00ff


	//----- nvinfo : EIATTR_MERCURY_ISA_VERSION
	.align		4
        /*0050*/ 	.byte	0x03, 0x5f
        /*0052*/ 	.short	0x0101


	//----- nvinfo : EIATTR_VRC_CTA_INIT_COUNT
	.align		4
        /*0054*/ 	.byte	0x02, 0x4a
	.zero		1
	.zero		1


	//----- nvinfo : EIATTR_EXIT_INSTR_OFFSETS
	.align		4
        /*0058*/ 	.byte	0x04, 0x1c
        /*005a*/ 	.short	(.L_357 - .L_356)


	//   ....[0]....
.L_356:
        /*005c*/ 	.word	0x00000070


	//   ....[1]....
        /*0060*/ 	.word	0x00000130


	//----- nvinfo : EIATTR_CBANK_PARAM_SIZE
	.align		4
.L_357:
        /*0064*/ 	.byte	0x03, 0x19
        /*0066*/ 	.short	0x001c


	//----- nvinfo : EIATTR_PARAM_CBANK
	.align		4
        /*0068*/ 	.byte	0x04, 0x0a
        /*006a*/ 	.short	(.L_359 - .L_358)
	.align		4
.L_358:
        /*006c*/ 	.word	index@(.nv.constant0.sub_f64)
        /*0070*/ 	.short	0x0380
        /*0072*/ 	.short	0x001c


	//----- nvinfo : EIATTR_SW_WAR
	.align		4
.L_359:
        /*0074*/ 	.byte	0x04, 0x36
        /*0076*/ 	.short	(.L_361 - .L_360)
.L_360:
        /*0078*/ 	.word	0x00000008
.L_361:


//--------------------- .nv.info.add_f32          --------------------------
	.section	.nv.info.add_f32,"",@"SHT_CUDA_INFO"
	.sectionflags	@""
	.align	4


	//----- nvinfo : EIATTR_CUDA_API_VERSION
	.align		4
        /*0000*/ 	.byte	0x04, 0x37
        /*0002*/ 	.short	(.L_363 - .L_362)
.L_362:
        /*0004*/ 	.word	0x00000082


	//----- nvinfo : EIATTR_KPARAM_INFO
	.align		4
.L_363:
        /*0008*/ 	.byte	0x04, 0x17
        /*000a*/ 	.short	(.L_365 - .L_364)
.L_364:
        /*000c*/ 	.word	0x00000000
        /*0010*/ 	.short	0x0003
        /*0012*/ 	.short	0x0018
        /*0014*/ 	.byte	0x00, 0xf0, 0x11, 0x00


	//----- nvinfo : EIATTR_KPARAM_INFO
	.align		4
.L_365:
        /*0018*/ 	.byte	0x04, 0x17
        /*001a*/ 	.short	(.L_367 - .L_366)
.L_366:
        /*001c*/ 	.word	0x00000000
        /*0020*/ 	.short	0x0002
        /*0022*/ 	.short	0x0010
        /*0024*/ 	.byte	0x00, 0xf5, 0x21, 0x00


	//----- nvinfo : EIATTR_KPARAM_INFO
	.align		4
.L_367:
        /*0028*/ 	.byte	0x04, 0x17
        /*002a*/ 	.short	(.L_369 - .L_368)
.L_368:
        /*002c*/ 	.word	0x00000000
        /*0030*/ 	.short	0x0001
        /*0032*/ 	.short	0x0008
        /*0034*/ 	.byte	0x00, 0xf5, 0x21, 0x00


	//----- nvinfo : EIATTR_KPARAM_INFO
	.align		4
.L_369:
        /*0038*/ 	.byte	0x04, 0x17
        /*003a*/ 	.short	(.L_371 - .L_370)
.L_370:
        /*003c*/ 	.word	0x00000000
        /*0040*/ 	.short	0x0000
        /*0042*/ 	.short	0x0000
        /*0044*/ 	.byte	0x00, 0xf5, 0x21, 0x00


	//----- nvinfo : EIATTR_SPARSE_MMA_MASK
	.align		4
.L_371:
        /*0048*/ 	.byte	0x03, 0x50
        /*004a*/ 	.short	0x0000


	//----- nvinfo : EIATTR_MAXREG_COUNT
	.align		4
        /*004c*/ 	.byte	0x03, 0x1b
        /*004e*/ 	.short	0x00ff


	//----- nvinfo : EIATTR_MERCURY_ISA_VERSION
	.align		4
        /*0050*/ 	.byte	0x03, 0x5f
        /*0052*/ 	.short	0x0101


	//----- nvinfo : EIATTR_VRC_CTA_INIT_COUNT
	.align		4
        /*0054*/ 	.byte	0x02, 0x4a
	.zero		1
	.zero		1


	//----- nvinfo : EIATTR_EXIT_INSTR_OFFSETS
	.align		4
        /*0058*/ 	.byte	0x04, 0x1c
        /*005a*/ 	.short	(.L_373 - .L_372)


	//   ....[0]....
.L_372:
        /*005c*/ 	.word	0x00000070


	//   ....[1]....
        /*0060*/ 	.word	0x00000130


	//----- nvinfo : EIATTR_CBANK_PARAM_SIZE
	.align		4
.L_373:
        /*0064*/ 	.byte	0x03, 0x19
        /*0066*/ 	.short	0x001c


	//----- nvinfo : EIATTR_PARAM_CBANK
	.align		4
        /*0068*/ 	.byte	0x04, 0x0a
        /*006a*/ 	.short	(.L_375 - .L_374)
	.align		4
.L_374:
        /*006c*/ 	.word	index@(.nv.constant0.add_f32)
        /*0070*/ 	.short	0x0380
        /*0072*/ 	.short	0x001c


	//----- nvinfo : EIATTR_SW_WAR
	.align		4
.L_375:
        /*0074*/ 	.byte	0x04, 0x36
        /*0076*/ 	.short	(.L_377 - .L_376)
.L_376:
        /*0078*/ 	.word	0x00000008
.L_377:


//--------------------- .nv.info.add_f64          --------------------------
	.section	.nv.info.add_f64,"",@"SHT_CUDA_INFO"
	.sectionflags	@""
	.align	4


	//----- nvinfo : EIATTR_CUDA_API_VERSION
	.align		4
        /*0000*/ 	.byte	0x04, 0x37
        /*0002*/ 	.short	(.L_379 - .L_378)
.L_378:
        /*0004*/ 	.word	0x00000082


	//----- nvinfo : EIATTR_KPARAM_INFO
	.align		4
.L_379:
        /*0008*/ 	.byte	0x04, 0x17
        /*000a*/ 	.short	(.L_381 - .L_380)
.L_380:
        /*000c*/ 	.word	0x00000000
        /*0010*/ 	.short	0x0003
        /*0012*/ 	.short	0x0018
        /*0014*/ 	.byte	0x00, 0xf0, 0x11, 0x00


	//----- nvinfo : EIATTR_KPARAM_INFO
	.align		4
.L_381:
        /*0018*/ 	.byte	0x04, 0x17
        /*001a*/ 	.short	(.L_383 - .L_382)
.L_382:
        /*001c*/ 	.word	0x00000000
        /*0020*/ 	.short	0x0002
        /*0022*/ 	.short	0x0010
        /*0024*/ 	.byte	0x00, 0xf5, 0x21, 0x00


	//----- nvinfo : EIATTR_KPARAM_INFO
	.align		4
.L_383:
        /*0028*/ 	.byte	0x04, 0x17
        /*002a*/ 	.short	(.L_385 - .L_384)
.L_384:
        /*002c*/ 	.word	0x00000000
        /*0030*/ 	.short	0x0001
        /*0032*/ 	.short	0x0008
        /*0034*/ 	.byte	0x00, 0xf5, 0x21, 0x00


	//----- nvinfo : EIATTR_KPARAM_INFO
	.align		4
.L_385:
        /*0038*/ 	.byte	0x04, 0x17
        /*003a*/ 	.short	(.L_387 - .L_386)
.L_386:
        /*003c*/ 	.word	0x00000000
        /*0040*/ 	.short	0x0000
        /*0042*/ 	.short	0x0000
        /*0044*/ 	.byte	0x00, 0xf5, 0x21, 0x00


	//----- nvinfo : EIATTR_SPARSE_MMA_MASK
	.align		4
.L_387:
        /*0048*/ 	.byte	0x03, 0x50
        /*004a*/ 	.short	0x0000


	//----- nvinfo : EIATTR_MAXREG_COUNT
	.align		4
        /*004c*/ 	.byte	0x03, 0x1b
        /*004e*/ 	.short	0x00ff


	//----- nvinfo : EIATTR_MERCURY_ISA_VERSION
	.align		4
        /*0050*/ 	.byte	0x03, 0x5f
        /*0052*/ 	.short	0x0101


	//----- nvinfo : EIATTR_VRC_CTA_INIT_COUNT
	.align		4
        /*0054*/ 	.byte	0x02, 0x4a
	.zero		1
	.zero		1


	//----- nvinfo : EIATTR_EXIT_INSTR_OFFSETS
	.align		4
        /*0058*/ 	.byte	0x04, 0x1c
        /*005a*/ 	.short	(.L_389 - .L_388)


	//   ....[0]....
.L_388:
        /*005c*/ 	.word	0x00000070


	//   ....[1]....
        /*0060*/ 	.word	0x00000130


	//----- nvinfo : EIATTR_CBANK_PARAM_SIZE
	.align		4
.L_389:
        /*0064*/ 	.byte	0x03, 0x19
        /*0066*/ 	.short	0x001c


	//----- nvinfo : EIATTR_PARAM_CBANK
	.align		4
        /*0068*/ 	.byte	0x04, 0x0a
        /*006a*/ 	.short	(.L_391 - .L_390)
	.align		4
.L_390:
        /*006c*/ 	.word	index@(.nv.constant0.add_f64)
        /*0070*/ 	.short	0x0380
        /*0072*/ 	.short	0x001c


	//----- nvinfo : EIATTR_SW_WAR
	.align		4
.L_391:
        /*0074*/ 	.byte	0x04, 0x36
        /*0076*/ 	.short	(.L_393 - .L_392)
.L_392:
        /*0078*/ 	.word	0x00000008
.L_393:


//--------------------- .nv.callgraph             --------------------------
	.section	.nv.callgraph,"",@"SHT_CUDA_CALLGRAPH"
	.align	4
	.sectionentsize	8
	.align		4
        /*0000*/ 	.word	0x00000000
	.align		4
        /*0004*/ 	.word	0xffffffff
	.align		4
        /*0008*/ 	.word	0x00000000
	.align		4
        /*000c*/ 	.word	0xfffffffe
	.align		4
        /*0010*/ 	.word	0x00000000
	.align		4
        /*0014*/ 	.word	0xfffffffd
	.align		4
        /*0018*/ 	.word	0x00000000
	.align		4
        /*001c*/ 	.word	0xfffffffc


//--------------------- .text.neg_c128            --------------------------
	.section	.text.neg_c128,"ax",@progbits
	.align	128
        .global         neg_c128
        .type           neg_c128,@function
        .size           neg_c128,(.L_x_40 - neg_c128)
        .other          neg_c128,@"STO_CUDA_ENTRY STV_DEFAULT"
neg_c128:
.text.neg_c128:
[----:B------:R-:W-:Y:S01]  /*0000*/  LDC R1, c[0x0][0x37c] ;  /* 0x0000df00ff017b82 */ /* 0x000fe20000000800 */
[----:B------:R-:W0:Y:S07]  /*0010*/  S2R R3, SR_TID.X ;  /* 0x0000000000037919 */ /* 0x000e2e0000002100 */
[----:B------:R-:W0:Y:S01]  /*0020*/  S2UR UR4, SR_CTAID.X ;  /* 0x00000000000479c3 */ /* 0x000e220000002500 */
[----:B------:R-:W1:Y:S07]  /*0030*/  LDCU UR5, c[0x0][0x390] ;  /* 0x00007200ff0577ac */ /* 0x000e6e0008000800 */
[----:B------:R-:W0:Y:S02]  /*0040*/  LDC R0, c[0x0][0x360] ;  /* 0x0000d800ff007b82 */ /* 0x000e240000000800 */
[----:B0-----:R-:W-:-:S05]  /*0050*/  IMAD R0, R0, UR4, R3 ;  /* 0x0000000400007c24 */ /* 0x001fca000f8e0203 */
[----:B-1----:R-:W-:-:S13]  /*0060*/  ISETP.GE.AND P0, PT, R0, UR5, PT ;  /* 0x0000000500007c0c */ /* 0x002fda000bf06270 */
[----:B------:R-:W-:Y:S05]  /*0070*/  @P0 EXIT ;  /* 0x000000000000094d */ /* 0x000fea0003800000 */
[----:B------:R-:W0:Y:S01]  /*0080*/  LDC.64 R2, c[0x0][0x388] ;  /* 0x0000e200ff027b82 */ /* 0x000e220000000a00 */
[----:B------:R-:W1:Y:S01]  /*0090*/  LDCU.64 UR4, c[0x0][0x358] ;  /* 0x00006b00ff0477ac */ /* 0x000e620008000a00 */
[----:B------:R-:W-:-:S06]  /*00a0*/  SHF.L.U32 R11, R0, 0x1, RZ ;  /* 0x00000001000b7819 */ /* 0x000fcc00000006ff */
[----:B------:R-:W2:Y:S01]  /*00b0*/  LDC.64 R6, c[0x0][0x380] ;  /* 0x0000e000ff067b82 */ /* 0x000ea20000000a00 */
[----:B0-----:R-:W-:-:S05]  /*00c0*/  IMAD.WIDE R2, R11, 0x8, R2 ;  /* 0x000000080b027825 */ /* 0x001fca00078e0202 */
[----:B-1----:R-:W3:Y:S02]  /*00d0*/  LDG.E.64 R4, desc[UR4][R2.64] ;  /* 0x0000000402047981 */ /* 0x002ee4000c1e1b00 */
[----:B---3--:R-:W-:Y:S01]  /*00e0*/  DADD R8, -RZ, -R4 ;  /* 0x00000000ff087229 */ /* 0x008fe20000000904 */
[----:B--2---:R-:W-:-:S06]  /*00f0*/  IMAD.WIDE R4, R11, 0x8, R6 ;  /* 0x000000080b047825 */ /* 0x004fcc00078e0206 */
[----:B------:R-:W-:Y:S04]  /*0100*/  STG.E.64 desc[UR4][R4.64], R8 ;  /* 0x0000000804007986 */ /* 0x000fe8000c101b04 */
[----:B------:R-:W2:Y:S02]  /*0110*/  LDG.E.64 R6, desc[UR4][R2.64+0x8] ;  /* 0x0000080402067981 */ /* 0x000ea4000c1e1b00 */
[----:B--2---:R-:W-:-:S07]  /*0120*/  DADD R6, -RZ, -R6 ;  /* 0x00000000ff067229 */ /* 0x004fce0000000906 */
[----:B------:R-:W-:Y:S01]  /*0130*/  STG.E.64 desc[UR4][R4.64+0x8], R6 ;  /* 0x0000080604007986 */ /* 0x000fe2000c101b04 */
[----:B------:R-:W-:Y:S05]  /*0140*/  EXIT ;  /* 0x000000000000794d */ /* 0x000fea0003800000 */
.L_x_0:
[----:B------:R-:W-:-:S00]  /*0150*/  BRA `(.L_x_0) ;  /* 0xfffffffc00fc7947 */ /* 0x000fc0000383ffff */
[----:B------:R-:W-:-:S00]  /*0160*/  NOP ;  /* 0x0000000000007918 */ /* 0x000fc00000000000 */
        /* <DEDUP_REMOVED lines=9> */
.L_x_40:


//--------------------- .text.mul_c128            --------------------------
	.section	.text.mul_c128,"ax",@progbits
	.align	128
        .global         mul_c128
        .type           mul_c128,@function
        .size           mul_c128,(.L_x_41 - mul_c128)
        .other          mul_c128,@"STO_CUDA_ENTRY STV_DEFAULT"
mul_c128:
.text.mul_c128:
        /* <DEDUP_REMOVED lines=11> */
[----:B------:R-:W2:Y:S08]  /*00b0*/  LDC.64 R8, c[0x0][0x390] ;  /* 0x0000e400ff087b82 */ /* 0x000eb00000000a00 */
[----:B------:R-:W3:Y:S01]  /*00c0*/  LDC.64 R16, c[0x0][0x380] ;  /* 0x0000e000ff107b82 */ /* 0x000ee20000000a00 */
[----:B0-----:R-:W-:-:S05]  /*00d0*/  IMAD.WIDE R2, R19, 0x8, R2 ;  /* 0x0000000813027825 */ /* 0x001fca00078e0202 */
[----:B-1----:R-:W4:Y:S01]  /*00e0*/  LDG.E.64 R6, desc[UR4][R2.64+0x8] ;  /* 0x0000080402067981 */ /* 0x002f22000c1e1b00 */
[----:B--2---:R-:W-:-:S03]  /*00f0*/  IMAD.WIDE R8, R19, 0x8, R8 ;  /* 0x0000000813087825 */ /* 0x004fc600078e0208 */
[----:B------:R-:W2:Y:S04]  /*0100*/  LDG.E.64 R4, desc[UR4][R2.64] ;  /* 0x0000000402047981 */ /* 0x000ea8000c1e1b00 */
[----:B------:R-:W4:Y:S04]  /*0110*/  LDG.E.64 R12, desc[UR4][R8.64+0x8] ;  /* 0x00000804080c7981 */ /* 0x000f28000c1e1b00 */
[----:B------:R-:W5:Y:S01]  /*0120*/  LDG.E.64 R10, desc[UR4][R8.64] ;  /* 0x00000004080a7981 */ /* 0x000f62000c1e1b00 */
[-C--:B----4-:R-:W-:Y:S02]  /*0130*/  DMUL R14, R6, R12.reuse ;  /* 0x0000000c060e7228 */ /* 0x090fe40000000000 */
[----:B--2---:R-:W-:-:S06]  /*0140*/  DMUL R12, R4, R12 ;  /* 0x0000000c040c7228 */ /* 0x004fcc0000000000 */
[-C--:B-----5:R-:W-:Y:S02]  /*0150*/  DFMA R14, R4, R10.reuse, -R14 ;  /* 0x0000000a040e722b */ /* 0x0a0fe4000000080e */
[----:B------:R-:W-:Y:S01]  /*0160*/  DFMA R12, R6, R10, R12 ;  /* 0x0000000a060c722b */ /* 0x000fe2000000000c */
[----:B---3--:R-:W-:-:S05]  /*0170*/  IMAD.WIDE R4, R19, 0x8, R16 ;  /* 0x0000000813047825 */ /* 0x008fca00078e0210 */
[----:B------:R-:W-:Y:S04]  /*0180*/  STG.E.64 desc[UR4][R4.64], R14 ;  /* 0x0000000e04007986 */ /* 0x000fe8000c101b04 */
[----:B------:R-:W-:Y:S01]  /*0190*/  STG.E.64 desc[UR4][R4.64+0x8], R12 ;  /* 0x0000080c04007986 */ /* 0x000fe2000c101b04 */
[----:B------:R-:W-:Y:S05]  /*01a0*/  EXIT ;  /* 0x000000000000794d */ /* 0x000fea0003800000 */
.L_x_1:
        /* <DEDUP_REMOVED lines=13> */
.L_x_41:


//--------------------- .text.sub_c128            --------------------------
	.section	.text.sub_c128,"ax",@progbits
	.align	128
        .global         sub_c128
        .type           sub_c128,@function
        .size           sub_c128,(.L_x_42 - sub_c128)
        .other          sub_c128,@"STO_CUDA_ENTRY STV_DEFAULT"
sub_c128:
.text.sub_c128:
        /* <DEDUP_REMOVED lines=15> */
[----:B--2---:R-:W-:-:S05]  /*00f0*/  IMAD.WIDE R6, R13, 0x8, R6 ;  /* 0x000000080d067825 */ /* 0x004fca00078e0206 */
[----:B------:R-:W4:Y:S02]  /*0100*/  LDG.E.64 R8, desc[UR4][R6.64] ;  /* 0x0000000406087981 */ /* 0x000f24000c1e1b00 */
[----:B----4-:R-:W-:Y:S01]  /*0110*/  DADD R4, R4, -R8 ;  /* 0x0000000004047229 */ /* 0x010fe20000000808 */
[----:B---3--:R-:W-:-:S06]  /*0120*/  IMAD.WIDE R8, R13, 0x8, R10 ;  /* 0x000000080d087825 */ /* 0x008fcc00078e020a */
[----:B------:R-:W-:Y:S04]  /*0130*/  STG.E.64 desc[UR4][R8.64], R4 ;  /* 0x0000000408007986 */ /* 0x000fe8000c101b04 */
[----:B------:R-:W2:Y:S04]  /*0140*/  LDG.E.64 R10, desc[UR4][R2.64+0x8] ;  /* 0x00000804020a7981 */ /* 0x000ea8000c1e1b00 */
[----:B------:R-:W2:Y:S02]  /*0150*/  LDG.E.64 R12, desc[UR4][R6.64+0x8] ;  /* 0x00000804060c7981 */ /* 0x000ea4000c1e1b00 */
[----:B--2---:R-:W-:-:S07]  /*0160*/  DADD R10, R10, -R12 ;  /* 0x000000000a0a7229 */ /* 0x004fce000000080c */
[----:B------:R-:W-:Y:S01]  /*0170*/  STG.E.64 desc[UR4][R8.64+0x8], R10 ;  /* 0x0000080a08007986 */ /* 0x000fe2000c101b04 */
[----:B------:R-:W-:Y:S05]  /*0180*/  EXIT ;  /* 0x000000000000794d */ /* 0x000fea0003800000 */
.L_x_2:
        /* <DEDUP_REMOVED lines=15> */
.L_x_42:


//--------------------- .text.add_c128            --------------------------
	.section	.text.add_c128,"ax",@progbits
	.align	128
        .global         add_c128
        .type           add_c128,@function
        .size           add_c128,(.L_x_43 - add_c128)
        .other          add_c128,@"STO_CUDA_ENTRY STV_DEFAULT"
add_c128:
.text.add_c128:
        /* <DEDUP_REMOVED lines=17> */
[----:B----4-:R-:W-:Y:S01]  /*0110*/  DADD R4, R4, R8 ;  /* 0x0000000004047229 */ /* 0x010fe20000000008 */
[----:B---3--:R-:W-:-:S06]  /*0120*/  IMAD.WIDE R8, R13, 0x8, R10 ;  /* 0x000000080d087825 */ /* 0x008fcc00078e020a */
[----:B------:R-:W-:Y:S04]  /*0130*/  STG.E.64 desc[UR4][R8.64], R4 ;  /* 0x0000000408007986 */ /* 0x000fe8000c101b04 */
[----:B------:R-:W2:Y:S04]  /*0140*/  LDG.E.64 R10, desc[UR4][R2.64+0x8] ;  /* 0x00000804020a7981 */ /* 0x000ea8000c1e1b00 */
[----:B------:R-:W2:Y:S02]  /*0150*/  LDG.E.64 R12, desc[UR4][R6.64+0x8] ;  /* 0x00000804060c7981 */ /* 0x000ea4000c1e1b00 */
[----:B--2---:R-:W-:-:S07]  /*0160*/  DADD R10, R10, R12 ;  /* 0x000000000a0a7229 */ /* 0x004fce000000000c */
[----:B------:R-:W-:Y:S01]  /*0170*/  STG.E.64 desc[UR4][R8.64+0x8], R10 ;  /* 0x0000080a08007986 */ /* 0x000fe2000c101b04 */
[----:B------:R-:W-:Y:S05]  /*0180*/  EXIT ;  /* 0x000000000000794d */ /* 0x000fea0003800000 */
.L_x_3:
        /* <DEDUP_REMOVED lines=15> */
.L_x_43:


//--------------------- .text.scalar_mul_f64      --------------------------
	.section	.text.scalar_mul_f64,"ax",@progbits
	.align	128
        .global         scalar_mul_f64
        .type           scalar_mul_f64,@function
        .size           scalar_mul_f64,(.L_x_44 - scalar_mul_f64)
        .other          scalar_mul_f64,@"STO_CUDA_ENTRY STV_DEFAULT"
scalar_mul_f64:
.text.scalar_mul_f64:
        /* <DEDUP_REMOVED lines=10> */
[----:B------:R-:W2:Y:S06]  /*00a0*/  LDCU.64 UR6, c[0x0][0x390] ;  /* 0x00007200ff0677ac */ /* 0x000eac0008000a00 */
[----:B------:R-:W3:Y:S01]  /*00b0*/  LDC.64 R6, c[0x0][0x380] ;  /* 0x0000e000ff067b82 */ /* 0x000ee20000000a00 */
[----:B0-----:R-:W-:-:S06]  /*00c0*/  IMAD.WIDE R2, R9, 0x8, R2 ;  /* 0x0000000809027825 */ /* 0x001fcc00078e0202 */
[----:B-1----:R-:W2:Y:S01]  /*00d0*/  LDG.E.64 R2, desc[UR4][R2.64] ;  /* 0x0000000402027981 */ /* 0x002ea2000c1e1b00 */
[----:B---3--:R-:W-:Y:S01]  /*00e0*/  IMAD.WIDE R6, R9, 0x8, R6 ;  /* 0x0000000809067825 */ /* 0x008fe200078e0206 */
[----:B--2---:R-:W-:-:S07]  /*00f0*/  DMUL R4, R2, UR6 ;  /* 0x0000000602047c28 */ /* 0x004fce0008000000 */
[----:B------:R-:W-:Y:S01]  /*0100*/  STG.E.64 desc[UR4][R6.64], R4 ;  /* 0x0000000406007986 */ /* 0x000fe2000c101b04 */
[----:B------:R-:W-:Y:S05]  /*0110*/  EXIT ;  /* 0x000000000000794d */ /* 0x000fea0003800000 */
.L_x_4:
        /* <DEDUP_REMOVED lines=14> */
.L_x_44:


//--------------------- .text.scalar_add_f64      --------------------------
	.section	.text.scalar_add_f64,"ax",@progbits
	.align	128
        .global         scalar_add_f64
        .type           scalar_add_f64,@function
        .size           scalar_add_f64,(.L_x_45 - scalar_add_f64)
        .other          scalar_add_f64,@"STO_CUDA_ENTRY STV_DEFAULT"
scalar_add_f64:
.text.scalar_add_f64:
        /* <DEDUP_REMOVED lines=15> */
[----:B--2---:R-:W-:-:S07]  /*00f0*/  DADD R4, R2, UR6 ;  /* 0x0000000602047e29 */ /* 0x004fce0008000000 */
[----:B------:R-:W-:Y:S01]  /*0100*/  STG.E.64 desc[UR4][R6.64], R4 ;  /* 0x0000000406007986 */ /* 0x000fe2000c101b04 */
[----:B------:R-:W-:Y:S05]  /*0110*/  EXIT ;  /* 0x000000000000794d */ /* 0x000fea0003800000 */
.L_x_5:
        /* <DEDUP_REMOVED lines=14> */
.L_x_45:


//--------------------- .text.abs_f32             --------------------------
	.section	.text.abs_f32,"ax",@progbits
	.align	128
        .global         abs_f32
        .type           abs_f32,@function
        .size           abs_f32,(.L_x_46 - abs_f32)
        .other          abs_f32,@"STO_CUDA_ENTRY STV_DEFAULT"
abs_f32:
.text.abs_f32:
        /* <DEDUP_REMOVED lines=9> */
[----:B------:R-:W1:Y:S07]  /*0090*/  LDCU.64 UR4, c[0x0][0x358] ;  /* 0x00006b00ff0477ac */ /* 0x000e6e0008000a00 */
[----:B------:R-:W2:Y:S01]  /*00a0*/  LDC.64 R4, c[0x0][0x380] ;  /* 0x0000e000ff047b82 */ /* 0x000ea20000000a00 */
[----:B0-----:R-:W-:-:S06]  /*00b0*/  IMAD.WIDE R2, R7, 0x4, R2 ;  /* 0x0000000407027825 */ /* 0x001fcc00078e0202 */
[----:B-1----:R-:W3:Y:S01]  /*00c0*/  LDG.E R2, desc[UR4][R2.64] ;  /* 0x0000000402027981 */ /* 0x002ee2000c1e1900 */
[----:B--2---:R-:W-:-:S04]  /*00d0*/  IMAD.WIDE R4, R7, 0x4, R4 ;  /* 0x0000000407047825 */ /* 0x004fc800078e0204 */
[----:B---3--:R-:W-:-:S05]  /*00e0*/  FADD R7, |R2|, -RZ ;  /* 0x800000ff02077221 */ /* 0x008fca0000000200 */
[----:B------:R-:W-:Y:S01]  /*00f0*/  STG.E desc[UR4][R4.64], R7 ;  /* 0x0000000704007986 */ /* 0x000fe2000c101904 */
[----:B------:R-:W-:Y:S05]  /*0100*/  EXIT ;  /* 0x000000000000794d */ /* 0x000fea0003800000 */
.L_x_6:
        /* <DEDUP_REMOVED lines=15> */
.L_x_46:


//--------------------- .text.abs_f64             --------------------------
	.section	.text.abs_f64,"ax",@progbits
	.align	128
        .global         abs_f64
        .type           abs_f64,@function
        .size           abs_f64,(.L_x_47 - abs_f64)
        .other          abs_f64,@"STO_CUDA_ENTRY STV_DEFAULT"
abs_f64:
.text.abs_f64:
        /* <DEDUP_REMOVED lines=12> */
[----:B-1----:R-:W3:Y:S01]  /*00c0*/  LDG.E.64 R2, desc[UR4][R2.64] ;  /* 0x0000000402027981 */ /* 0x002ee2000c1e1b00 */
[----:B--2---:R-:W-:Y:S01]  /*00d0*/  IMAD.WIDE R4, R9, 0x8, R4 ;  /* 0x0000000809047825 */ /* 0x004fe200078e0204 */
[----:B---3--:R-:W-:-:S07]  /*00e0*/  DADD R6, -RZ, |R2| ;  /* 0x00000000ff067229 */ /* 0x008fce0000000502 */
[----:B------:R-:W-:Y:S01]  /*00f0*/  STG.E.64 desc[UR4][R4.64], R6 ;  /* 0x0000000604007986 */ /* 0x000fe2000c101b04 */
[----:B------:R-:W-:Y:S05]  /*0100*/  EXIT ;  /* 0x000000000000794d */ /* 0x000fea0003800000 */
.L_x_7:
        /* <DEDUP_REMOVED lines=15> */
.L_x_47:


//--------------------- .text.neg_f32             --------------------------
	.section	.text.neg_f32,"ax",@progbits
	.align	128
        .global         neg_f32
        .type           neg_f32,@function
        .size           neg_f32,(.L_x_48 - neg_f32)
        .other          neg_f32,@"STO_CUDA_ENTRY STV_DEFAULT"
neg_f32:
.text.neg_f32:
        /* <DEDUP_REMOVED lines=14> */
[----:B---3--:R-:W-:-:S05]  /*00e0*/  FADD R7, -R2, -RZ ;  /* 0x800000ff02077221 */ /* 0x008fca0000000100 */
[----:B------:R-:W-:Y:S01]  /*00f0*/  STG.E desc[UR4][R4.64], R7 ;  /* 0x0000000704007986 */ /* 0x000fe2000c101904 */
[----:B------:R-:W-:Y:S05]  /*0100*/  EXIT ;  /* 0x000000000000794d */ /* 0x000fea0003800000 */
.L_x_8:
        /* <DEDUP_REMOVED lines=15> */
.L_x_48:


//--------------------- .text.neg_f64             --------------------------
	.section	.text.neg_f64,"ax",@progbits
	.align	128
        .global         neg_f64
        .type           neg_f64,@function
        .size           neg_f64,(.L_x_49 - neg_f64)
        .other          neg_f64,@"STO_CUDA_ENTRY STV_DEFAULT"
neg_f64:
.text.neg_f64:
        /* <DEDUP_REMOVED lines=14> */
[----:B---3--:R-:W-:-:S07]  /*00e0*/  DADD R6, -RZ, -R2 ;  /* 0x00000000ff067229 */ /* 0x008fce0000000902 */
[----:B------:R-:W-:Y:S01]  /*00f0*/  STG.E.64 desc[UR4][R4.64], R6 ;  /* 0x0000000604007986 */ /* 0x000fe2000c101b04 */
[----:B------:R-:W-:Y:S05]  /*0100*/  EXIT ;  /* 0x000000000000794d */ /* 0x000fea0003800000 */
.L_x_9:
        /* <DEDUP_REMOVED lines=15> */
.L_x_49:


//--------------------- .text.div_f32             --------------------------
	.section	.text.div_f32,"ax",@progbits
	.align	128
        .global         div_f32
        .type           div_f32,@function
        .size           div_f32,(.L_x_38 - div_f32)
        .other          div_f32,@"STO_CUDA_ENTRY STV_DEFAULT"
div_f32:
.text.div_f32:
        /* <DEDUP_REMOVED lines=11> */
[----:B0-----:R-:W-:-:S05]  /*00b0*/  IMAD.WIDE R6, R2, 0x4, R6 ;  /* 0x0000000402067825 */ /* 0x001fca00078e0206 */
[----:B-1----:R-:W3:Y:S01]  /*00c0*/  LDG.E R3, desc[UR4][R6.64] ;  /* 0x0000000406037981 */ /* 0x002ee2000c1e1900 */
[----:B--2---:R-:W-:-:S05]  /*00d0*/  IMAD.WIDE R4, R2, 0x4, R4 ;  /* 0x0000000402047825 */ /* 0x004fca00078e0204 */
[----:B------:R-:W2:Y:S01]  /*00e0*/  LDG.E R0, desc[UR4][R4.64] ;  /* 0x0000000404007981 */ /* 0x000ea2000c1e1900 */
[----:B------:R-:W-:Y:S01]  /*00f0*/  BSSY.RECONVERGENT B0, `(.L_x_10) ;  /* 0x000000c000007945 */ /* 0x000fe20003800200 */
[----:B---3--:R-:W0:Y:S08]  /*0100*/  MUFU.RCP R8, R3 ;  /* 0x0000000300087308 */ /* 0x008e300000001000 */
[----:B--2---:R-:W1:Y:S01]  /*0110*/  FCHK P0, R0, R3 ;  /* 0x0000000300007302 */ /* 0x004e620000000000 */
[----:B0-----:R-:W-:-:S04]  /*0120*/  FFMA R9, -R3, R8, 1 ;  /* 0x3f80000003097423 */ /* 0x001fc80000000108 */
[----:B------:R-:W-:-:S04]  /*0130*/  FFMA R9, R8, R9, R8 ;  /* 0x0000000908097223 */ /* 0x000fc80000000008 */
[----:B------:R-:W-:-:S04]  /*0140*/  FFMA R8, R0, R9, RZ ;  /* 0x0000000900087223 */ /* 0x000fc800000000ff */
[----:B------:R-:W-:-:S04]  /*0150*/  FFMA R10, -R3, R8, R0 ;  /* 0x00000008030a7223 */ /* 0x000fc80000000100 */
[----:B------:R-:W-:Y:S01]  /*0160*/  FFMA R9, R9, R10, R8 ;  /* 0x0000000a09097223 */ /* 0x000fe20000000008 */
[----:B-1----:R-:W-:Y:S06]  /*0170*/  @!P0 BRA `(.L_x_11) ;  /* 0x00000000000c8947 */ /* 0x002fec0003800000 */
[----:B------:R-:W-:-:S07]  /*0180*/  MOV R4, 0x1a0 ;  /* 0x000001a000047802 */ /* 0x000fce0000000f00 */
[----:B------:R-:W-:Y:S05]  /*0190*/  CALL.REL.NOINC `($__internal_0_$__cuda_sm3x_div_rn_noftz_f32_slowpath) ;  /* 0x0000000000187944 */ /* 0x000fea0003c00000 */
[----:B------:R-:W-:-:S07]  /*01a0*/  IMAD.MOV.U32 R9, RZ, RZ, R0 ;  /* 0x000000ffff097224 */ /* 0x000fce00078e0000 */
.L_x_11:
[----:B------:R-:W-:Y:S05]  /*01b0*/  BSYNC.RECONVERGENT B0 ;  /* 0x0000000000007941 */ /* 0x000fea0003800200 */
.L_x_10:
[----:B------:R-:W0:Y:S02]  /*01c0*/  LDC.64 R4, c[0x0][0x380] ;  /* 0x0000e000ff047b82 */ /* 0x000e240000000a00 */
[----:B0-----:R-:W-:-:S05]  /*01d0*/  IMAD.WIDE R2, R2, 0x4, R4 ;  /* 0x0000000402027825 */ /* 0x001fca00078e0204 */
[----:B------:R-:W-:Y:S01]  /*01e0*/  STG.E desc[UR4][R2.64], R9 ;  /* 0x0000000902007986 */ /* 0x000fe2000c101904 */
[----:B------:R-:W-:Y:S05]  /*01f0*/  EXIT ;  /* 0x000000000000794d */ /* 0x000fea0003800000 */
        .weak           $__internal_0_$__cuda_sm3x_div_rn_noftz_f32_slowpath
        .type           $__internal_0_$__cuda_sm3x_div_rn_noftz_f32_slowpath,@function
        .size           $__internal_0_$__cuda_sm3x_div_rn_noftz_f32_slowpath,(.L_x_38 - $__internal_0_$__cuda_sm3x_div_rn_noftz_f32_slowpath)
$__internal_0_$__cuda_sm3x_div_rn_noftz_f32_slowpath:
[--C-:B------:R-:W-:Y:S01]  /*0200*/  SHF.R.U32.HI R6, RZ, 0x17, R3.reuse ;  /* 0x00000017ff067819 */ /* 0x100fe20000011603 */
[----:B------:R-:W-:Y:S01]  /*0210*/  BSSY.RECONVERGENT B1, `(.L_x_12) ;  /* 0x0000064000017945 */ /* 0x000fe20003800200 */
[--C-:B------:R-:W-:Y:S01]  /*0220*/  SHF.R.U32.HI R5, RZ, 0x17, R0.reuse ;  /* 0x00000017ff057819 */ /* 0x100fe20000011600 */
[----:B------:R-:W-:Y:S01]  /*0230*/  IMAD.MOV.U32 R7, RZ, RZ, R0 ;  /* 0x000000ffff077224 */ /* 0x000fe200078e0000 */
[----:B------:R-:W-:Y:S01]  /*0240*/  LOP3.LUT R6, R6, 0xff, RZ, 0xc0, !PT ;  /* 0x000000ff06067812 */ /* 0x000fe200078ec0ff */
[----:B------:R-:W-:Y:S01]  /*0250*/  IMAD.MOV.U32 R8, RZ, RZ, R3 ;  /* 0x000000ffff087224 */ /* 0x000fe200078e0003 */
[----:B------:R-:W-:-:S03]  /*0260*/  LOP3.LUT R5, R5, 0xff, RZ, 0xc0, !PT ;  /* 0x000000ff05057812 */ /* 0x000fc600078ec0ff */
[----:B------:R-:W-:Y:S02]  /*0270*/  VIADD R11, R6, 0xffffffff ;  /* 0xffffffff060b7836 */ /* 0x000fe40000000000 */
[----:B------:R-:W-:-:S03]  /*0280*/  VIADD R10, R5, 0xffffffff ;  /* 0xffffffff050a7836 */ /* 0x000fc60000000000 */
[----:B------:R-:W-:-:S04]  /*0290*/  ISETP.GT.U32.AND P0, PT, R11, 0xfd, PT ;  /* 0x000000fd0b00780c */ /* 0x000fc80003f04070 */
[----:B------:R-:W-:-:S13]  /*02a0*/  ISETP.GT.U32.OR P0, PT, R10, 0xfd, P0 ;  /* 0x000000fd0a00780c */ /* 0x000fda0000704470 */
[----:B------:R-:W-:Y:S01]  /*02b0*/  @!P0 IMAD.MOV.U32 R9, RZ, RZ, RZ ;  /* 0x000000ffff098224 */ /* 0x000fe200078e00ff */
[----:B------:R-:W-:Y:S06]  /*02c0*/  @!P0 BRA `(.L_x_13) ;  /* 0x00000000005c8947 */ /* 0x000fec0003800000 */
[----:B------:R-:W-:Y:S02]  /*02d0*/  FSETP.GTU.FTZ.AND P0, PT, |R0|, +INF , PT ;  /* 0x7f8000000000780b */ /* 0x000fe40003f1c200 */
[----:B------:R-:W-:-:S04]  /*02e0*/  FSETP.GTU.FTZ.AND P1, PT, |R3|, +INF , PT ;  /* 0x7f8000000300780b */ /* 0x000fc80003f3c200 */
[----:B------:R-:W-:-:S13]  /*02f0*/  PLOP3.LUT P0, PT, P0, P1, PT, 0xf8, 0x8f ;  /* 0x00000000008f781c */ /* 0x000fda0000703f70 */
[----:B------:R-:W-:Y:S05]  /*0300*/  @P0 BRA `(.L_x_14) ;  /* 0x00000004004c0947 */ /* 0x000fea0003800000 */
[----:B------:R-:W-:-:S13]  /*0310*/  LOP3.LUT P0, RZ, R8, 0x7fffffff, R7, 0xc8, !PT ;  /* 0x7fffffff08ff7812 */ /* 0x000fda000780c807 */
[----:B------:R-:W-:Y:S05]  /*0320*/  @!P0 BRA `(.L_x_15) ;  /* 0x00000004003c8947 */ /* 0x000fea0003800000 */
[C---:B------:R-:W-:Y:S02]  /*0330*/  FSETP.NEU.FTZ.AND P2, PT, |R0|.reuse, +INF , PT ;  /* 0x7f8000000000780b */ /* 0x040fe40003f5d200 */
[----:B------:R-:W-:Y:S02]  /*0340*/  FSETP.NEU.FTZ.AND P1, PT, |R3|, +INF , PT ;  /* 0x7f8000000300780b */ /* 0x000fe40003f3d200 */
[----:B------:R-:W-:-:S11]  /*0350*/  FSETP.NEU.FTZ.AND P0, PT, |R0|, +INF , PT ;  /* 0x7f8000000000780b */ /* 0x000fd60003f1d200 */
[----:B------:R-:W-:Y:S05]  /*0360*/  @!P1 BRA !P2, `(.L_x_15) ;  /* 0x00000004002c9947 */ /* 0x000fea0005000000 */
[----:B------:R-:W-:-:S04]  /*0370*/  LOP3.LUT P2, RZ, R7, 0x7fffffff, RZ, 0xc0, !PT ;  /* 0x7fffffff07ff7812 */ /* 0x000fc8000784c0ff */
[----:B------:R-:W-:-:S13]  /*0380*/  PLOP3.LUT P1, PT, P1, P2, PT, 0x2f, 0xf2 ;  /* 0x0000000000f2781c */ /* 0x000fda0000f24577 */
[----:B------:R-:W-:Y:S05]  /*0390*/  @P1 BRA `(.L_x_16) ;  /* 0x0000000400181947 */ /* 0x000fea0003800000 */
[----:B------:R-:W-:-:S04]  /*03a0*/  LOP3.LUT P1, RZ, R8, 0x7fffffff, RZ, 0xc0, !PT ;  /* 0x7fffffff08ff7812 */ /* 0x000fc8000782c0ff */
[----:B------:R-:W-:-:S13]  /*03b0*/  PLOP3.LUT P0, PT, P0, P1, PT, 0x2f, 0xf2 ;  /* 0x0000000000f2781c */ /* 0x000fda0000702577 */
[----:B------:R-:W-:Y:S05]  /*03c0*/  @P0 BRA `(.L_x_17) ;  /* 0x0000000400000947 */ /* 0x000fea0003800000 */
[----:B------:R-:W-:Y:S02]  /*03d0*/  ISETP.GE.AND P0, PT, R10, RZ, PT ;  /* 0x000000ff0a00720c */ /* 0x000fe40003f06270 */
[----:B------:R-:W-:-:S11]  /*03e0*/  ISETP.GE.AND P1, PT, R11, RZ, PT ;  /* 0x000000ff0b00720c */ /* 0x000fd60003f26270 */
[----:B------:R-:W-:Y:S02]  /*03f0*/  @P0 IMAD.MOV.U32 R9, RZ, RZ, RZ ;  /* 0x000000ffff090224 */ /* 0x000fe400078e00ff */
[----:B------:R-:W-:Y:S01]  /*0400*/  @!P0 FFMA R7, R0, 1.84467440737095516160e+19, RZ ;  /* 0x5f80000000078823 */ /* 0x000fe200000000ff */
[----:B------:R-:W-:Y:S02]  /*0410*/  @!P0 IMAD.MOV.U32 R9, RZ, RZ, -0x40 ;  /* 0xffffffc0ff098424 */ /* 0x000fe400078e00ff */
[----:B------:R-:W-:Y:S02]  /*0420*/  @!P1 FFMA R8, R3, 1.84467440737095516160e+19, RZ ;  /* 0x5f80000003089823 */ /* 0x000fe400000000ff */
[----:B------:R-:W-:-:S07]  /*0430*/  @!P1 VIADD R9, R9, 0x40 ;  /* 0x0000004009099836 */ /* 0x000fce0000000000 */
.L_x_13:
[----:B------:R-:W-:Y:S01]  /*0440*/  LEA R3, R6, 0xc0800000, 0x17 ;  /* 0xc080000006037811 */ /* 0x000fe200078eb8ff */
[----:B------:R-:W-:Y:S01]  /*0450*/  VIADD R5, R5, 0xffffff81 ;  /* 0xffffff8105057836 */ /* 0x000fe20000000000 */
[----:B------:R-:W-:Y:S03]  /*0460*/  BSSY.RECONVERGENT B2, `(.L_x_18) ;  /* 0x0000035000027945 */ /* 0x000fe60003800200 */
[----:B------:R-:W-:Y:S01]  /*0470*/  IMAD.IADD R3, R8, 0x1, -R3 ;  /* 0x0000000108037824 */ /* 0x000fe200078e0a03 */
[C---:B------:R-:W-:Y:S01]  /*0480*/  IADD3 R6, PT, PT, R5.reuse, 0x7f, -R6 ;  /* 0x0000007f05067810 */ /* 0x040fe20007ffe806 */
[----:B------:R-:W-:Y:S02]  /*0490*/  IMAD R0, R5, -0x800000, R7 ;  /* 0xff80000005007824 */ /* 0x000fe400078e0207 */
[----:B------:R-:W0:Y:S01]  /*04a0*/  MUFU.RCP R8, R3 ;  /* 0x0000000300087308 */ /* 0x000e220000001000 */
[----:B------:R-:W-:Y:S01]  /*04b0*/  FADD.FTZ R11, -R3, -RZ ;  /* 0x800000ff030b7221 */ /* 0x000fe20000010100 */
[----:B------:R-:W-:-:S03]  /*04c0*/  IMAD.IADD R6, R6, 0x1, R9 ;  /* 0x0000000106067824 */ /* 0x000fc600078e0209 */
[----:B0-----:R-:W-:-:S04]  /*04d0*/  FFMA R13, R8, R11, 1 ;  /* 0x3f800000080d7423 */ /* 0x001fc8000000000b */
[----:B------:R-:W-:-:S04]  /*04e0*/  FFMA R10, R8, R13, R8 ;  /* 0x0000000d080a7223 */ /* 0x000fc80000000008 */
[----:B------:R-:W-:-:S04]  /*04f0*/  FFMA R7, R0, R10, RZ ;  /* 0x0000000a00077223 */ /* 0x000fc800000000ff */
[----:B------:R-:W-:-:S04]  /*0500*/  FFMA R8, R11, R7, R0 ;  /* 0x000000070b087223 */ /* 0x000fc80000000000 */
[----:B------:R-:W-:-:S04]  /*0510*/  FFMA R7, R10, R8, R7 ;  /* 0x000000080a077223 */ /* 0x000fc80000000007 */
[----:B------:R-:W-:-:S04]  /*0520*/  FFMA R8, R11, R7, R0 ;  /* 0x000000070b087223 */ /* 0x000fc80000000000 */
[----:B------:R-:W-:-:S05]  /*0530*/  FFMA R0, R10, R8, R7 ;  /* 0x000000080a007223 */ /* 0x000fca0000000007 */
[----:B------:R-:W-:-:S04]  /*0540*/  SHF.R.U32.HI R3, RZ, 0x17, R0 ;  /* 0x00000017ff037819 */ /* 0x000fc80000011600 */
[----:B------:R-:W-:-:S05]  /*0550*/  LOP3.LUT R3, R3, 0xff, RZ, 0xc0, !PT ;  /* 0x000000ff03037812 */ /* 0x000fca00078ec0ff */
[----:B------:R-:W-:-:S04]  /*0560*/  IMAD.IADD R9, R3, 0x1, R6 ;  /* 0x0000000103097824 */ /* 0x000fc800078e0206 */
[----:B------:R-:W-:-:S05]  /*0570*/  VIADD R3, R9, 0xffffffff ;  /* 0xffffffff09037836 */ /* 0x000fca0000000000 */
[----:B------:R-:W-:-:S13]  /*0580*/  ISETP.GE.U32.AND P0, PT, R3, 0xfe, PT ;  /* 0x000000fe0300780c */ /* 0x000fda0003f06070 */
[----:B------:R-:W-:Y:S05]  /*0590*/  @!P0 BRA `(.L_x_19) ;  /* 0x0000000000808947 */ /* 0x000fea0003800000 */
[----:B------:R-:W-:-:S13]  /*05a0*/  ISETP.GT.AND P0, PT, R9, 0xfe, PT ;  /* 0x000000fe0900780c */ /* 0x000fda0003f04270 */
[----:B------:R-:W-:Y:S05]  /*05b0*/  @P0 BRA `(.L_x_20) ;  /* 0x00000000006c0947 */ /* 0x000fea0003800000 */
[----:B------:R-:W-:-:S13]  /*05c0*/  ISETP.GE.AND P0, PT, R9, 0x1, PT ;  /* 0x000000010900780c */ /* 0x000fda0003f06270 */
[----:B------:R-:W-:Y:S05]  /*05d0*/  @P0 BRA `(.L_x_21) ;  /* 0x0000000000740947 */ /* 0x000fea0003800000 */
[----:B------:R-:W-:Y:S02]  /*05e0*/  ISETP.GE.AND P0, PT, R9, -0x18, PT ;  /* 0xffffffe80900780c */ /* 0x000fe40003f06270 */
[----:B------:R-:W-:-:S11]  /*05f0*/  LOP3.LUT R0, R0, 0x80000000, RZ, 0xc0, !PT ;  /* 0x8000000000007812 */ /* 0x000fd600078ec0ff */
[----:B------:R-:W-:Y:S05]  /*0600*/  @!P0 BRA `(.L_x_21) ;  /* 0x0000000000688947 */ /* 0x000fea0003800000 */
[CCC-:B------:R-:W-:Y:S01]  /*0610*/  FFMA.RZ R3, R10.reuse, R8.reuse, R7.reuse ;  /* 0x000000080a037223 */ /* 0x1c0fe2000000c007 */
[CCC-:B------:R-:W-:Y:S01]  /*0620*/  FFMA.RM R6, R10.reuse, R8.reuse, R7.reuse ;  /* 0x000000080a067223 */ /* 0x1c0fe20000004007 */
[C---:B------:R-:W-:Y:S02]  /*0630*/  ISETP.NE.AND P2, PT, R9.reuse, RZ, PT ;  /* 0x000000ff0900720c */ /* 0x040fe40003f45270 */
[----:B------:R-:W-:Y:S02]  /*0640*/  ISETP.NE.AND P1, PT, R9, RZ, PT ;  /* 0x000000ff0900720c */ /* 0x000fe40003f25270 */
[----:B------:R-:W-:Y:S01]  /*0650*/  LOP3.LUT R5, R3, 0x7fffff, RZ, 0xc0, !PT ;  /* 0x007fffff03057812 */ /* 0x000fe200078ec0ff */
[----:B------:R-:W-:Y:S01]  /*0660*/  FFMA.RP R3, R10, R8, R7 ;  /* 0x000000080a037223 */ /* 0x000fe20000008007 */
[----:B------:R-:W-:Y:S02]  /*0670*/  VIADD R8, R9, 0x20 ;  /* 0x0000002009087836 */ /* 0x000fe40000000000 */
[----:B------:R-:W-:Y:S01]  /*0680*/  LOP3.LUT R5, R5, 0x800000, RZ, 0xfc, !PT ;  /* 0x0080000005057812 */ /* 0x000fe200078efcff */
[----:B------:R-:W-:Y:S01]  /*0690*/  IMAD.MOV R7, RZ, RZ, -R9 ;  /* 0x000000ffff077224 */ /* 0x000fe200078e0a09 */
[----:B------:R-:W-:-:S02]  /*06a0*/  FSETP.NEU.FTZ.AND P0, PT, R3, R6, PT ;  /* 0x000000060300720b */ /* 0x000fc40003f1d000 */
[----:B------:R-:W-:Y:S02]  /*06b0*/  SHF.L.U32 R8, R5, R8, RZ ;  /* 0x0000000805087219 */ /* 0x000fe400000006ff */
[----:B------:R-:W-:Y:S02]  /*06c0*/  SEL R6, R7, RZ, P2 ;  /* 0x000000ff07067207 */ /* 0x000fe40001000000 */
[----:B------:R-:W-:Y:S02]  /*06d0*/  ISETP.NE.AND P1, PT, R8, RZ, P1 ;  /* 0x000000ff0800720c */ /* 0x000fe40000f25270 */
[----:B------:R-:W-:Y:S02]  /*06e0*/  SHF.R.U32.HI R6, RZ, R6, R5 ;  /* 0x00000006ff067219 */ /* 0x000fe40000011605 */
[----:B------:R-:W-:Y:S02]  /*06f0*/  PLOP3.LUT P0, PT, P0, P1, PT, 0xf8, 0x8f ;  /* 0x00000000008f781c */ /* 0x000fe40000703f70 */
[----:B------:R-:W-:-:S02]  /*0700*/  SHF.R.U32.HI R8, RZ, 0x1, R6 ;  /* 0x00000001ff087819 */ /* 0x000fc40000011606 */
[----:B------:R-:W-:-:S04]  /*0710*/  SEL R3, RZ, 0x1, !P0 ;  /* 0x00000001ff037807 */ /* 0x000fc80004000000 */
[----:B------:R-:W-:-:S04]  /*0720*/  LOP3.LUT R3, R3, 0x1, R8, 0xf8, !PT ;  /* 0x0000000103037812 */ /* 0x000fc800078ef808 */
[----:B------:R-:W-:-:S05]  /*0730*/  LOP3.LUT R3, R3, R6, RZ, 0xc0, !PT ;  /* 0x0000000603037212 */ /* 0x000fca00078ec0ff */
[----:B------:R-:W-:-:S05]  /*0740*/  IMAD.IADD R3, R8, 0x1, R3 ;  /* 0x0000000108037824 */ /* 0x000fca00078e0203 */
[----:B------:R-:W-:Y:S01]  /*0750*/  LOP3.LUT R0, R3, R0, RZ, 0xfc, !PT ;  /* 0x0000000003007212 */ /* 0x000fe200078efcff */
[----:B------:R-:W-:Y:S06]  /*0760*/  BRA `(.L_x_21) ;  /* 0x0000000000107947 */ /* 0x000fec0003800000 */
.L_x_20:
[----:B------:R-:W-:-:S04]  /*0770*/  LOP3.LUT R0, R0, 0x80000000, RZ, 0xc0, !PT ;  /* 0x8000000000007812 */ /* 0x000fc800078ec0ff */
[----:B------:R-:W-:Y:S01]  /*0780*/  LOP3.LUT R0, R0, 0x7f800000, RZ, 0xfc, !PT ;  /* 0x7f80000000007812 */ /* 0x000fe200078efcff */
[----:B------:R-:W-:Y:S06]  /*0790*/  BRA `(.L_x_21) ;  /* 0x0000000000047947 */ /* 0x000fec0003800000 */
.L_x_19:
[----:B------:R-:W-:-:S07]  /*07a0*/  IMAD R0, R6, 0x800000, R0 ;  /* 0x0080000006007824 */ /* 0x000fce00078e0200 */
.L_x_21:
[----:B------:R-:W-:Y:S05]  /*07b0*/  BSYNC.RECONVERGENT B2 ;  /* 0x0000000000027941 */ /* 0x000fea0003800200 */
.L_x_18:
[----:B------:R-:W-:Y:S05]  /*07c0*/  BRA `(.L_x_22) ;  /* 0x0000000000207947 */ /* 0x000fea0003800000 */
.L_x_17:
[----:B------:R-:W-:-:S04]  /*07d0*/  LOP3.LUT R0, R8, 0x80000000, R7, 0x48, !PT ;  /* 0x8000000008007812 */ /* 0x000fc800078e4807 */
[----:B------:R-:W-:Y:S01]  /*07e0*/  LOP3.LUT R0, R0, 0x7f800000, RZ, 0xfc, !PT ;  /* 0x7f80000000007812 */ /* 0x000fe200078efcff */
[----:B------:R-:W-:Y:S06]  /*07f0*/  BRA `(.L_x_22) ;  /* 0x0000000000147947 */ /* 0x000fec0003800000 */
.L_x_16:
[----:B------:R-:W-:Y:S01]  /*0800*/  LOP3.LUT R0, R8, 0x80000000, R7, 0x48, !PT ;  /* 0x8000000008007812 */ /* 0x000fe200078e4807 */
[----:B------:R-:W-:Y:S06]  /*0810*/  BRA `(.L_x_22) ;  /* 0x00000000000c7947 */ /* 0x000fec0003800000 */
.L_x_15:
[----:B------:R-:W0:Y:S01]  /*0820*/  MUFU.RSQ R0, -QNAN ;  /* 0xffc0000000007908 */ /* 0x000e220000001400 */
[----:B------:R-:W-:Y:S05]  /*0830*/  BRA `(.L_x_22) ;  /* 0x0000000000047947 */ /* 0x000fea0003800000 */
.L_x_14:
[----:B------:R-:W-:-:S07]  /*0840*/  FADD.FTZ R0, R0, R3 ;  /* 0x0000000300007221 */ /* 0x000fce0000010000 */
.L_x_22:
[----:B------:R-:W-:Y:S05]  /*0850*/  BSYNC.RECONVERGENT B1 ;  /* 0x0000000000017941 */ /* 0x000fea0003800200 */
.L_x_12:
[----:B------:R-:W-:-:S04]  /*0860*/  IMAD.MOV.U32 R5, RZ, RZ, 0x0 ;  /* 0x00000000ff057424 */ /* 0x000fc800078e00ff */
[----:B0-----:R-:W-:Y:S05]  /*0870*/  RET.REL.NODEC R4 `(div_f32) ;  /* 0xfffffff404e07950 */ /* 0x001fea0003c3ffff */
.L_x_23:
        /* <DEDUP_REMOVED lines=16> */
.L_x_38:


//--------------------- .text.div_f64             --------------------------
	.section	.text.div_f64,"ax",@progbits
	.align	128
        .global         div_f64
        .type           div_f64,@function
        .size           div_f64,(.L_x_39 - div_f64)
        .other          div_f64,@"STO_CUDA_ENTRY STV_DEFAULT"
div_f64:
.text.div_f64:
        /* <DEDUP_REMOVED lines=13> */
[----:B--2---:R-:W-:-:S06]  /*00d0*/  IMAD.WIDE R6, R0, 0x8, R6 ;  /* 0x0000000800067825 */ /* 0x004fcc00078e0206 */
[----:B------:R-:W2:Y:S01]  /*00e0*/  LDG.E.64 R6, desc[UR4][R6.64] ;  /* 0x0000000406067981 */ /* 0x000ea2000c1e1b00 */
[----:B------:R-:W-:Y:S01]  /*00f0*/  IMAD.MOV.U32 R2, RZ, RZ, 0x1 ;  /* 0x00000001ff027424 */ /* 0x000fe200078e00ff */
[----:B------:R-:W-:Y:S01]  /*0100*/  BSSY.RECONVERGENT B0, `(.L_x_24) ;  /* 0x0000010000007945 */ /* 0x000fe20003800200 */
[----:B---3--:R-:W0:Y:S01]  /*0110*/  MUFU.RCP64H R3, R5 ;  /* 0x0000000500037308 */ /* 0x008e220000001800 */
[----:B--2---:R-:W-:-:S03]  /*0120*/  FSETP.GEU.AND P1, PT, |R7|, 6.5827683646048100446e-37, PT ;  /* 0x036000000700780b */ /* 0x004fc60003f2e200 */
[----:B0-----:R-:W-:-:S08]  /*0130*/  DFMA R8, -R4, R2, 1 ;  /* 0x3ff000000408742b */ /* 0x001fd00000000102 */
[----:B------:R-:W-:-:S08]  /*0140*/  DFMA R8, R8, R8, R8 ;  /* 0x000000080808722b */ /* 0x000fd00000000008 */
[----:B------:R-:W-:-:S08]  /*0150*/  DFMA R8, R2, R8, R2 ;  /* 0x000000080208722b */ /* 0x000fd00000000002 */
[----:B------:R-:W-:-:S08]  /*0160*/  DFMA R2, -R4, R8, 1 ;  /* 0x3ff000000402742b */ /* 0x000fd00000000108 */
[----:B------:R-:W-:-:S08]  /*0170*/  DFMA R2, R8, R2, R8 ;  /* 0x000000020802722b */ /* 0x000fd00000000008 */
[----:B------:R-:W-:-:S08]  /*0180*/  DMUL R8, R6, R2 ;  /* 0x0000000206087228 */ /* 0x000fd00000000000 */
[----:B------:R-:W-:-:S08]  /*0190*/  DFMA R10, -R4, R8, R6 ;  /* 0x00000008040a722b */ /* 0x000fd00000000106 */
[----:B------:R-:W-:-:S10]  /*01a0*/  DFMA R2, R2, R10, R8 ;  /* 0x0000000a0202722b */ /* 0x000fd40000000008 */
[----:B------:R-:W-:-:S05]  /*01b0*/  FFMA R8, RZ, R5, R3 ;  /* 0x00000005ff087223 */ /* 0x000fca0000000003 */
[----:B------:R-:W-:-:S13]  /*01c0*/  FSETP.GT.AND P0, PT, |R8|, 1.469367938527859385e-39, PT ;  /* 0x001000000800780b */ /* 0x000fda0003f04200 */
[----:B------:R-:W-:Y:S05]  /*01d0*/  @P0 BRA P1, `(.L_x_25) ;  /* 0x0000000000080947 */ /* 0x000fea0000800000 */
[----:B------:R-:W-:-:S07]  /*01e0*/  MOV R10, 0x200 ;  /* 0x00000200000a7802 */ /* 0x000fce0000000f00 */
[----:B------:R-:W-:Y:S05]  /*01f0*/  CALL.REL.NOINC `($__internal_1_$__cuda_sm20_div_rn_f64_full) ;  /* 0x0000000000147944 */ /* 0x000fea0003c00000 */
.L_x_25:
[----:B------:R-:W-:Y:S05]  /*0200*/  BSYNC.RECONVERGENT B0 ;  /* 0x0000000000007941 */ /* 0x000fea0003800200 */
.L_x_24:
[----:B------:R-:W0:Y:S02]  /*0210*/  LDC.64 R4, c[0x0][0x380] ;  /* 0x0000e000ff047b82 */ /* 0x000e240000000a00 */
[----:B0-----:R-:W-:-:S05]  /*0220*/  IMAD.WIDE R4, R0, 0x8, R4 ;  /* 0x0000000800047825 */ /* 0x001fca00078e0204 */
[----:B------:R-:W-:Y:S01]  /*0230*/  STG.E.64 desc[UR4][R4.64], R2 ;  /* 0x0000000204007986 */ /* 0x000fe2000c101b04 */
[----:B------:R-:W-:Y:S05]  /*0240*/  EXIT ;  /* 0x000000000000794d */ /* 0x000fea0003800000 */
        .weak           $__internal_1_$__cuda_sm20_div_rn_f64_full
        .type           $__internal_1_$__cuda_sm20_div_rn_f64_full,@function
        .size           $__internal_1_$__cuda_sm20_div_rn_f64_full,(.L_x_39 - $__internal_1_$__cuda_sm20_div_rn_f64_full)
$__internal_1_$__cuda_sm20_div_rn_f64_full:
[C---:B------:R-:W-:Y:S01]  /*0250*/  FSETP.GEU.AND P0, PT, |R5|.reuse, 1.469367938527859385e-39, PT ;  /* 0x001000000500780b */ /* 0x040fe20003f0e200 */
[----:B------:R-:W-:Y:S01]  /*0260*/  IMAD.MOV.U32 R16, RZ, RZ, 0x1 ;  /* 0x00000001ff107424 */ /* 0x000fe200078e00ff */
[----:B------:R-:W-:Y:S01]  /*0270*/  LOP3.LUT R2, R5, 0x800fffff, RZ, 0xc0, !PT ;  /* 0x800fffff05027812 */ /* 0x000fe200078ec0ff */
[----:B------:R-:W-:Y:S01]  /*0280*/  BSSY.RECONVERGENT B1, `(.L_x_26) ;  /* 0x0000055000017945 */ /* 0x000fe20003800200 */
[C---:B------:R-:W-:Y:S02]  /*0290*/  FSETP.GEU.AND P2, PT, |R7|.reuse, 1.469367938527859385e-39, PT ;  /* 0x001000000700780b */ /* 0x040fe40003f4e200 */
[----:B------:R-:W-:Y:S01]  /*02a0*/  LOP3.LUT R3, R2, 0x3ff00000, RZ, 0xfc, !PT ;  /* 0x3ff0000002037812 */ /* 0x000fe200078efcff */
[----:B------:R-:W-:Y:S01]  /*02b0*/  IMAD.MOV.U32 R2, RZ, RZ, R4 ;  /* 0x000000ffff027224 */ /* 0x000fe200078e0004 */
[----:B------:R-:W-:Y:S02]  /*02c0*/  LOP3.LUT R11, R7, 0x7ff00000, RZ, 0xc0, !PT ;  /* 0x7ff00000070b7812 */ /* 0x000fe400078ec0ff */
[----:B------:R-:W-:-:S03]  /*02d0*/  LOP3.LUT R14, R5, 0x7ff00000, RZ, 0xc0, !PT ;  /* 0x7ff00000050e7812 */ /* 0x000fc600078ec0ff */
[----:B------:R-:W-:Y:S01]  /*02e0*/  @!P0 DMUL R2, R4, 8.98846567431157953865e+307 ;  /* 0x7fe0000004028828 */ /* 0x000fe20000000000 */
[----:B------:R-:W-:-:S03]  /*02f0*/  ISETP.GE.U32.AND P1, PT, R11, R14, PT ;  /* 0x0000000e0b00720c */ /* 0x000fc60003f26070 */
[----:B------:R-:W-:Y:S01]  /*0300*/  @!P2 LOP3.LUT R12, R5, 0x7ff00000, RZ, 0xc0, !PT ;  /* 0x7ff00000050ca812 */ /* 0x000fe200078ec0ff */
[----:B------:R-:W-:Y:S01]  /*0310*/  @!P2 IMAD.MOV.U32 R18, RZ, RZ, RZ ;  /* 0x000000ffff12a224 */ /* 0x000fe200078e00ff */
[----:B------:R-:W0:Y:S02]  /*0320*/  MUFU.RCP64H R17, R3 ;  /* 0x0000000300117308 */ /* 0x000e240000001800 */
[----:B------:R-:W-:Y:S01]  /*0330*/  @!P2 ISETP.GE.U32.AND P3, PT, R11, R12, PT ;  /* 0x0000000c0b00a20c */ /* 0x000fe20003f66070 */
[----:B------:R-:W-:-:S05]  /*0340*/  IMAD.MOV.U32 R12, RZ, RZ, 0x1ca00000 ;  /* 0x1ca00000ff0c7424 */ /* 0x000fca00078e00ff */
[----:B------:R-:W-:-:S04]  /*0350*/  @!P2 SEL R13, R12, 0x63400000, !P3 ;  /* 0x634000000c0da807 */ /* 0x000fc80005800000 */
[----:B------:R-:W-:-:S04]  /*0360*/  @!P2 LOP3.LUT R13, R13, 0x80000000, R7, 0xf8, !PT ;  /* 0x800000000d0da812 */ /* 0x000fc800078ef807 */
[----:B------:R-:W-:Y:S01]  /*0370*/  @!P2 LOP3.LUT R19, R13, 0x100000, RZ, 0xfc, !PT ;  /* 0x001000000d13a812 */ /* 0x000fe200078efcff */
[----:B0-----:R-:W-:-:S08]  /*0380*/  DFMA R8, R16, -R2, 1 ;  /* 0x3ff000001008742b */ /* 0x001fd00000000802 */
[----:B------:R-:W-:-:S08]  /*0390*/  DFMA R8, R8, R8, R8 ;  /* 0x000000080808722b */ /* 0x000fd00000000008 */
[----:B------:R-:W-:Y:S01]  /*03a0*/  DFMA R16, R16, R8, R16 ;  /* 0x000000081010722b */ /* 0x000fe20000000010 */
[----:B------:R-:W-:Y:S01]  /*03b0*/  SEL R9, R12, 0x63400000, !P1 ;  /* 0x634000000c097807 */ /* 0x000fe20004800000 */
[----:B------:R-:W-:-:S03]  /*03c0*/  IMAD.MOV.U32 R8, RZ, RZ, R6 ;  /* 0x000000ffff087224 */ /* 0x000fc600078e0006 */
[----:B------:R-:W-:-:S03]  /*03d0*/  LOP3.LUT R9, R9, 0x800fffff, R7, 0xf8, !PT ;  /* 0x800fffff09097812 */ /* 0x000fc600078ef807 */
[----:B------:R-:W-:-:S03]  /*03e0*/  DFMA R20, R16, -R2, 1 ;  /* 0x3ff000001014742b */ /* 0x000fc60000000802 */
[----:B------:R-:W-:-:S05]  /*03f0*/  @!P2 DFMA R8, R8, 2, -R18 ;  /* 0x400000000808a82b */ /* 0x000fca0000000812 */
[----:B------:R-:W-:Y:S01]  /*0400*/  DFMA R16, R16, R20, R16 ;  /* 0x000000141010722b */ /* 0x000fe20000000010 */
[----:B------:R-:W-:Y:S02]  /*0410*/  IMAD.MOV.U32 R21, RZ, RZ, R11 ;  /* 0x000000ffff157224 */ /* 0x000fe400078e000b */
[----:B------:R-:W-:Y:S01]  /*0420*/  IMAD.MOV.U32 R20, RZ, RZ, R14 ;  /* 0x000000ffff147224 */ /* 0x000fe200078e000e */
[----:B------:R-:W-:Y:S02]  /*0430*/  @!P0 LOP3.LUT R20, R3, 0x7ff00000, RZ, 0xc0, !PT ;  /* 0x7ff0000003148812 */ /* 0x000fe400078ec0ff */
[----:B------:R-:W-:Y:S02]  /*0440*/  @!P2 LOP3.LUT R21, R9, 0x7ff00000, RZ, 0xc0, !PT ;  /* 0x7ff000000915a812 */ /* 0x000fe400078ec0ff */
[----:B------:R-:W-:Y:S01]  /*0450*/  DMUL R18, R16, R8 ;  /* 0x0000000810127228 */ /* 0x000fe20000000000 */
[----:B------:R-:W-:Y:S02]  /*0460*/  VIADD R22, R20, 0xffffffff ;  /* 0xffffffff14167836 */ /* 0x000fe40000000000 */
[----:B------:R-:W-:-:S05]  /*0470*/  VIADD R13, R21, 0xffffffff ;  /* 0xffffffff150d7836 */ /* 0x000fca0000000000 */
[----:B------:R-:W-:Y:S01]  /*0480*/  DFMA R14, R18, -R2, R8 ;  /* 0x80000002120e722b */ /* 0x000fe20000000008 */
[----:B------:R-:W-:-:S04]  /*0490*/  ISETP.GT.U32.AND P0, PT, R13, 0x7feffffe, PT ;  /* 0x7feffffe0d00780c */ /* 0x000fc80003f04070 */
[----:B------:R-:W-:-:S03]  /*04a0*/  ISETP.GT.U32.OR P0, PT, R22, 0x7feffffe, P0 ;  /* 0x7feffffe1600780c */ /* 0x000fc60000704470 */
[----:B------:R-:W-:-:S10]  /*04b0*/  DFMA R14, R16, R14, R18 ;  /* 0x0000000e100e722b */ /* 0x000fd40000000012 */
[----:B------:R-:W-:Y:S05]  /*04c0*/  @P0 BRA `(.L_x_27) ;  /* 0x00000000006c0947 */ /* 0x000fea0003800000 */
[----:B------:R-:W-:-:S04]  /*04d0*/  LOP3.LUT R16, R5, 0x7ff00000, RZ, 0xc0, !PT ;  /* 0x7ff0000005107812 */ /* 0x000fc800078ec0ff */
[CC--:B------:R-:W-:Y:S02]  /*04e0*/  VIADDMNMX R6, R11.reuse, -R16.reuse, 0xb9600000, !PT ;  /* 0xb96000000b067446 */ /* 0x0c0fe40007800910 */
[----:B------:R-:W-:Y:S02]  /*04f0*/  ISETP.GE.U32.AND P0, PT, R11, R16, PT ;  /* 0x000000100b00720c */ /* 0x000fe40003f06070 */
[----:B------:R-:W-:Y:S02]  /*0500*/  VIMNMX R6, PT, PT, R6, 0x46a00000, PT ;  /* 0x46a0000006067848 */ /* 0x000fe40003fe0100 */
[----:B------:R-:W-:-:S05]  /*0510*/  SEL R11, R12, 0x63400000, !P0 ;  /* 0x634000000c0b7807 */ /* 0x000fca0004000000 */
[----:B------:R-:W-:Y:S02]  /*0520*/  IMAD.IADD R11, R6, 0x1, -R11 ;  /* 0x00000001060b7824 */ /* 0x000fe400078e0a0b */
[----:B------:R-:W-:Y:S02]  /*0530*/  IMAD.MOV.U32 R6, RZ, RZ, RZ ;  /* 0x000000ffff067224 */ /* 0x000fe400078e00ff */
[----:B------:R-:W-:-:S06]  /*0540*/  VIADD R7, R11, 0x7fe00000 ;  /* 0x7fe000000b077836 */ /* 0x000fcc0000000000 */
[----:B------:R-:W-:-:S10]  /*0550*/  DMUL R12, R14, R6 ;  /* 0x000000060e0c7228 */ /* 0x000fd40000000000 */
[----:B------:R-:W-:-:S13]  /*0560*/  FSETP.GTU.AND P0, PT, |R13|, 1.469367938527859385e-39, PT ;  /* 0x001000000d00780b */ /* 0x000fda0003f0c200 */
[----:B------:R-:W-:Y:S05]  /*0570*/  @P0 BRA `(.L_x_28) ;  /* 0x0000000000940947 */ /* 0x000fea0003800000 */
[----:B------:R-:W-:Y:S01]  /*0580*/  DFMA R2, R14, -R2, R8 ;  /* 0x800000020e02722b */ /* 0x000fe20000000008 */
[----:B------:R-:W-:-:S09]  /*0590*/  IMAD.MOV.U32 R6, RZ, RZ, RZ ;  /* 0x000000ffff067224 */ /* 0x000fd200078e00ff */
[C---:B------:R-:W-:Y:S02]  /*05a0*/  FSETP.NEU.AND P0, PT, R3.reuse, RZ, PT ;  /* 0x000000ff0300720b */ /* 0x040fe40003f0d000 */
[----:B------:R-:W-:-:S04]  /*05b0*/  LOP3.LUT R5, R3, 0x80000000, R5, 0x48, !PT ;  /* 0x8000000003057812 */ /* 0x000fc800078e4805 */
[----:B------:R-:W-:-:S07]  /*05c0*/  LOP3.LUT R7, R5, R7, RZ, 0xfc, !PT ;  /* 0x0000000705077212 */ /* 0x000fce00078efcff */
[----:B------:R-:W-:Y:S05]  /*05d0*/  @!P0 BRA `(.L_x_28) ;  /* 0x00000000007c8947 */ /* 0x000fea0003800000 */
[----:B------:R-:W-:Y:S01]  /*05e0*/  IMAD.MOV R3, RZ, RZ, -R11 ;  /* 0x000000ffff037224 */ /* 0x000fe200078e0a0b */
[----:B------:R-:W-:Y:S01]  /*05f0*/  DMUL.RP R6, R14, R6 ;  /* 0x000000060e067228 */ /* 0x000fe20000008000 */
[----:B------:R-:W-:Y:S01]  /*0600*/  IMAD.MOV.U32 R2, RZ, RZ, RZ ;  /* 0x000000ffff027224 */ /* 0x000fe200078e00ff */
[----:B------:R-:W-:-:S05]  /*0610*/  IADD3 R11, PT, PT, -R11, -0x43300000, RZ ;  /* 0xbcd000000b0b7810 */ /* 0x000fca0007ffe1ff */
[----:B------:R-:W-:-:S03]  /*0620*/  DFMA R2, R12, -R2, R14 ;  /* 0x800000020c02722b */ /* 0x000fc6000000000e */
[----:B------:R-:W-:-:S07]  /*0630*/  LOP3.LUT R5, R7, R5, RZ, 0x3c, !PT ;  /* 0x0000000507057212 */ /* 0x000fce00078e3cff */
[----:B------:R-:W-:-:S04]  /*0640*/  FSETP.NEU.AND P0, PT, |R3|, R11, PT ;  /* 0x0000000b0300720b */ /* 0x000fc80003f0d200 */
[----:B------:R-:W-:Y:S02]  /*0650*/  FSEL R12, R6, R12, !P0 ;  /* 0x0000000c060c7208 */ /* 0x000fe40004000000 */
[----:B------:R-:W-:Y:S01]  /*0660*/  FSEL R13, R5, R13, !P0 ;  /* 0x0000000d050d7208 */ /* 0x000fe20004000000 */
[----:B------:R-:W-:Y:S06]  /*0670*/  BRA `(.L_x_28) ;  /* 0x0000000000547947 */ /* 0x000fec0003800000 */
.L_x_27:
[----:B------:R-:W-:-:S14]  /*0680*/  DSETP.NAN.AND P0, PT, R6, R6, PT ;  /* 0x000000060600722a */ /* 0x000fdc0003f08000 */
[----:B------:R-:W-:Y:S05]  /*0690*/  @P0 BRA `(.L_x_29) ;  /* 0x0000000000440947 */ /* 0x000fea0003800000 */
[----:B------:R-:W-:-:S14]  /*06a0*/  DSETP.NAN.AND P0, PT, R4, R4, PT ;  /* 0x000000040400722a */ /* 0x000fdc0003f08000 */
[----:B------:R-:W-:Y:S05]  /*06b0*/  @P0 BRA `(.L_x_30) ;  /* 0x0000000000300947 */ /* 0x000fea0003800000 */
[----:B------:R-:W-:Y:S01]  /*06c0*/  ISETP.NE.AND P0, PT, R21, R20, PT ;  /* 0x000000141500720c */ /* 0x000fe20003f05270 */
[----:B------:R-:W-:Y:S02]  /*06d0*/  IMAD.MOV.U32 R12, RZ, RZ, 0x0 ;  /* 0x00000000ff0c7424 */ /* 0x000fe400078e00ff */
[----:B------:R-:W-:-:S10]  /*06e0*/  IMAD.MOV.U32 R13, RZ, RZ, -0x80000 ;  /* 0xfff80000ff0d7424 */ /* 0x000fd400078e00ff */
[----:B------:R-:W-:Y:S05]  /*06f0*/  @!P0 BRA `(.L_x_28) ;  /* 0x0000000000348947 */ /* 0x000fea0003800000 */
[----:B------:R-:W-:Y:S02]  /*0700*/  ISETP.NE.AND P0, PT, R21, 0x7ff00000, PT ;  /* 0x7ff000001500780c */ /* 0x000fe40003f05270 */
[----:B------:R-:W-:Y:S02]  /*0710*/  LOP3.LUT R13, R7, 0x80000000, R5, 0x48, !PT ;  /* 0x80000000070d7812 */ /* 0x000fe400078e4805 */
[----:B------:R-:W-:-:S13]  /*0720*/  ISETP.EQ.OR P0, PT, R20, RZ, !P0 ;  /* 0x000000ff1400720c */ /* 0x000fda0004702670 */
[----:B------:R-:W-:Y:S01]  /*0730*/  @P0 LOP3.LUT R2, R13, 0x7ff00000, RZ, 0xfc, !PT ;  /* 0x7ff000000d020812 */ /* 0x000fe200078efcff */
[----:B------:R-:W-:Y:S02]  /*0740*/  @!P0 IMAD.MOV.U32 R12, RZ, RZ, RZ ;  /* 0x000000ffff0c8224 */ /* 0x000fe400078e00ff */
[----:B------:R-:W-:Y:S02]  /*0750*/  @P0 IMAD.MOV.U32 R12, RZ, RZ, RZ ;  /* 0x000000ffff0c0224 */ /* 0x000fe400078e00ff */
[----:B------:R-:W-:Y:S01]  /*0760*/  @P0 IMAD.MOV.U32 R13, RZ, RZ, R2 ;  /* 0x000000ffff0d0224 */ /* 0x000fe200078e0002 */
[----:B------:R-:W-:Y:S06]  /*0770*/  BRA `(.L_x_28) ;  /* 0x0000000000147947 */ /* 0x000fec0003800000 */
.L_x_30:
[----:B------:R-:W-:Y:S01]  /*0780*/  LOP3.LUT R13, R5, 0x80000, RZ, 0xfc, !PT ;  /* 0x00080000050d7812 */ /* 0x000fe200078efcff */
[----:B------:R-:W-:Y:S01]  /*0790*/  IMAD.MOV.U32 R12, RZ, RZ, R4 ;  /* 0x000000ffff0c7224 */ /* 0x000fe200078e0004 */
[----:B------:R-:W-:Y:S06]  /*07a0*/  BRA `(.L_x_28) ;  /* 0x0000000000087947 */ /* 0x000fec0003800000 */
.L_x_29:
[----:B------:R-:W-:Y:S01]  /*07b0*/  LOP3.LUT R13, R7, 0x80000, RZ, 0xfc, !PT ;  /* 0x00080000070d7812 */ /* 0x000fe200078efcff */
[----:B------:R-:W-:-:S07]  /*07c0*/  IMAD.MOV.U32 R12, RZ, RZ, R6 ;  /* 0x000000ffff0c7224 */ /* 0x000fce00078e0006 */
.L_x_28:
[----:B------:R-:W-:Y:S05]  /*07d0*/  BSYNC.RECONVERGENT B1 ;  /* 0x0000000000017941 */ /* 0x000fea0003800200 */
.L_x_26:
[----:B------:R-:W-:Y:S02]  /*07e0*/  IMAD.MOV.U32 R11, RZ, RZ, 0x0 ;  /* 0x00000000ff0b7424 */ /* 0x000fe400078e00ff */
[----:B------:R-:W-:Y:S02]  /*07f0*/  IMAD.MOV.U32 R2, RZ, RZ, R12 ;  /* 0x000000ffff027224 */ /* 0x000fe400078e000c */
[----:B------:R-:W-:Y:S01]  /*0800*/  IMAD.MOV.U32 R3, RZ, RZ, R13 ;  /* 0x000000ffff037224 */ /* 0x000fe200078e000d */
[----:B------:R-:W-:Y:S06]  /*0810*/  RET.REL.NODEC R10 `(div_f64) ;  /* 0xfffffff40af87950 */ /* 0x000fec0003c3ffff */
.L_x_31:
        /* <DEDUP_REMOVED lines=14> */
.L_x_39:


//--------------------- .text.mul_f32             --------------------------
	.section	.text.mul_f32,"ax",@progbits
	.align	128
        .global         mul_f32
        .type           mul_f32,@function
        .size           mul_f32,(.L_x_52 - mul_f32)
        .other          mul_f32,@"STO_CUDA_ENTRY STV_DEFAULT"
mul_f32:
.text.mul_f32:
        /* <DEDUP_REMOVED lines=10> */
[----:B------:R-:W2:Y:S08]  /*00a0*/  LDC.64 R4, c[0x0][0x390] ;  /* 0x0000e400ff047b82 */ /* 0x000eb00000000a00 */
[----:B------:R-:W3:Y:S01]  /*00b0*/  LDC.64 R6, c[0x0][0x380] ;  /* 0x0000e000ff067b82 */ /* 0x000ee20000000a00 */
[----:B0-----:R-:W-:-:S06]  /*00c0*/  IMAD.WIDE R2, R9, 0x4, R2 ;  /* 0x0000000409027825 */ /* 0x001fcc00078e0202 */
[----:B-1----:R-:W4:Y:S01]  /*00d0*/  LDG.E R2, desc[UR4][R2.64] ;  /* 0x0000000402027981 */ /* 0x002f22000c1e1900 */
[----:B--2---:R-:W-:-:S06]  /*00e0*/  IMAD.WIDE R4, R9, 0x4, R4 ;  /* 0x0000000409047825 */ /* 0x004fcc00078e0204 */
[----:B------:R-:W4:Y:S01]  /*00f0*/  LDG.E R5, desc[UR4][R4.64] ;  /* 0x0000000404057981 */ /* 0x000f22000c1e1900 */
[----:B---3--:R-:W-:-:S04]  /*0100*/  IMAD.WIDE R6, R9, 0x4, R6 ;  /* 0x0000000409067825 */ /* 0x008fc800078e0206 */
[----:B----4-:R-:W-:-:S05]  /*0110*/  FMUL R9, R2, R5 ;  /* 0x0000000502097220 */ /* 0x010fca0000400000 */
[----:B------:R-:W-:Y:S01]  /*0120*/  STG.E desc[UR4][R6.64], R9 ;  /* 0x0000000906007986 */ /* 0x000fe2000c101904 */
[----:B------:R-:W-:Y:S05]  /*0130*/  EXIT ;  /* 0x000000000000794d */ /* 0x000fea0003800000 */
.L_x_32:
        /* <DEDUP_REMOVED lines=12> */
.L_x_52:


//--------------------- .text.mul_f64             --------------------------
	.section	.text.mul_f64,"ax",@progbits
	.align	128
        .global         mul_f64
        .type           mul_f64,@function
        .size           mul_f64,(.L_x_53 - mul_f64)
        .other          mul_f64,@"STO_CUDA_ENTRY STV_DEFAULT"
mul_f64:
.text.mul_f64:
        /* <DEDUP_REMOVED lines=13> */
[----:B-1----:R-:W4:Y:S01]  /*00d0*/  LDG.E.64 R2, desc[UR4][R2.64] ;  /* 0x0000000402027981 */ /* 0x002f22000c1e1b00 */
[----:B--2---:R-:W-:-:S06]  /*00e0*/  IMAD.WIDE R4, R11, 0x8, R4 ;  /* 0x000000080b047825 */ /* 0x004fcc00078e0204 */
[----:B------:R-:W4:Y:S01]  /*00f0*/  LDG.E.64 R4, desc[UR4][R4.64] ;  /* 0x0000000404047981 */ /* 0x000f22000c1e1b00 */
[----:B---3--:R-:W-:Y:S01]  /*0100*/  IMAD.WIDE R8, R11, 0x8, R8 ;  /* 0x000000080b087825 */ /* 0x008fe200078e0208 */
[----:B----4-:R-:W-:-:S07]  /*0110*/  DMUL R6, R2, R4 ;  /* 0x0000000402067228 */ /* 0x010fce0000000000 */
[----:B------:R-:W-:Y:S01]  /*0120*/  STG.E.64 desc[UR4][R8.64], R6 ;  /* 0x0000000608007986 */ /* 0x000fe2000c101b04 */
[----:B------:R-:W-:Y:S05]  /*0130*/  EXIT ;  /* 0x000000000000794d */ /* 0x000fea0003800000 */
.L_x_33:
        /* <DEDUP_REMOVED lines=12> */
.L_x_53:


//--------------------- .text.sub_f32             --------------------------
	.section	.text.sub_f32,"ax",@progbits
	.align	128
        .global         sub_f32
        .type           sub_f32,@function
        .size           sub_f32,(.L_x_54 - sub_f32)
        .other          sub_f32,@"STO_CUDA_ENTRY STV_DEFAULT"
sub_f32:
.text.sub_f32:
        /* <DEDUP_REMOVED lines=17> */
[----:B----4-:R-:W-:-:S05]  /*0110*/  FADD R9, R2, -R5 ;  /* 0x8000000502097221 */ /* 0x010fca0000000000 */
[----:B------:R-:W-:Y:S01]  /*0120*/  STG.E desc[UR4][R6.64], R9 ;  /* 0x0000000906007986 */ /* 0x000fe2000c101904 */
[----:B------:R-:W-:Y:S05]  /*0130*/  EXIT ;  /* 0x000000000000794d */ /* 0x000fea0003800000 */
.L_x_34:
        /* <DEDUP_REMOVED lines=12> */
.L_x_54:


//--------------------- .text.sub_f64             --------------------------
	.section	.text.sub_f64,"ax",@progbits
	.align	128
        .global         sub_f64
        .type           sub_f64,@function
        .size           sub_f64,(.L_x_55 - sub_f64)
        .other          sub_f64,@"STO_CUDA_ENTRY STV_DEFAULT"
sub_f64:
.text.sub_f64:
        /* <DEDUP_REMOVED lines=17> */
[----:B----4-:R-:W-:-:S07]  /*0110*/  DADD R6, R2, -R4 ;  /* 0x0000000002067229 */ /* 0x010fce0000000804 */
[----:B------:R-:W-:Y:S01]  /*0120*/  STG.E.64 desc[UR4][R8.64], R6 ;  /* 0x0000000608007986 */ /* 0x000fe2000c101b04 */
[----:B------:R-:W-:Y:S05]  /*0130*/  EXIT ;  /* 0x000000000000794d */ /* 0x000fea0003800000 */
.L_x_35:
        /* <DEDUP_REMOVED lines=12> */
.L_x_55:


//--------------------- .text.add_f32             --------------------------
	.section	.text.add_f32,"ax",@progbits
	.align	128
        .global         add_f32
        .type           add_f32,@function
        .size           add_f32,(.L_x_56 - add_f32)
        .other          add_f32,@"STO_CUDA_ENTRY STV_DEFAULT"
add_f32:
.text.add_f32:
        /* <DEDUP_REMOVED lines=17> */
[----:B----4-:R-:W-:-:S05]  /*0110*/  FADD R9, R2, R5 ;  /* 0x0000000502097221 */ /* 0x010fca0000000000 */
[----:B------:R-:W-:Y:S01]  /*0120*/  STG.E desc[UR4][R6.64], R9 ;  /* 0x0000000906007986 */ /* 0x000fe2000c101904 */
[----:B------:R-:W-:Y:S05]  /*0130*/  EXIT ;  /* 0x000000000000794d */ /* 0x000fea0003800000 */
.L_x_36:
        /* <DEDUP_REMOVED lines=12> */
.L_x_56:


//--------------------- .text.add_f64             --------------------------
	.section	.text.add_f64,"ax",@progbits
	.align	128
        .global         add_f64
        .type           add_f64,@function
        .size           add_f64,(.L_x_57 - add_f64)
        .other          add_f64,@"STO_CUDA_ENTRY STV_DEFAULT"
add_f64:
.text.add_f64:
        /* <DEDUP_REMOVED lines=17> */
[----:B----4-:R-:W-:-:S07]  /*0110*/  DADD R6, R2, R4 ;  /* 0x0000000002067229 */ /* 0x010fce0000000004 */
[----:B------:R-:W-:Y:S01]  /*0120*/  STG.E.64 desc[UR4][R8.64], R6 ;  /* 0x0000000608007986 */ /* 0x000fe2000c101b04 */
[----:B------:R-:W-:Y:S05]  /*0130*/  EXIT ;  /* 0x000000000000794d */ /* 0x000fea0003800000 */
.L_x_37:
        /* <DEDUP_REMOVED lines=12> */
.L_x_57:


//--------------------- .nv.shared.reserved.0     --------------------------
	.section	.nv.shared.reserved.0,"aw",@nobits
	.weak		__nv_reservedSMEM_offset_0_alias
	.size		__nv_reservedSMEM_offset_0_alias, 0, 64
	.other		__nv_reservedSMEM_offset_0_alias,@"STO_CUDA_RESERVED_SHARED STV_DEFAULT"
__nv_reservedSMEM_offset_0_alias:
	.zero		0
	.zero		64


//--------------------- .nv.constant0.neg_c128    --------------------------
	.section	.nv.constant0.neg_c128,"a",@progbits
	.sectionflags	@""
	.align	4
.nv.constant0.neg_c128:
	.zero		916


//--------------------- .nv.constant0.mul_c128    --------------------------
	.section	.nv.constant0.mul_c128,"a",@progbits
	.sectionflags	@""
	.align	4
.nv.constant0.mul_c128:
	.zero		924


//--------------------- .nv.constant0.sub_c128    --------------------------
	.section	.nv.constant0.sub_c128,"a",@progbits
	.sectionflags	@""
	.align	4
.nv.constant0.sub_c128:
	.zero		924


//--------------------- .nv.constant0.add_c128    --------------------------
	.section	.nv.constant0.add_c128,"a",@progbits
	.sectionflags	@""
	.align	4
.nv.constant0.add_c128:
	.zero		924


//--------------------- .nv.constant0.scalar_mul_f64 --------------------------
	.section	.nv.constant0.scalar_mul_f64,"a",@progbits
	.sectionflags	@""
	.align	4
.nv.constant0.scalar_mul_f64:
	.zero		924


//--------------------- .nv.constant0.scalar_add_f64 --------------------------
	.section	.nv.constant0.scalar_add_f64,"a",@progbits
	.sectionflags	@""
	.align	4
.nv.constant0.scalar_add_f64:
	.zero		924


//--------------------- .nv.constant0.abs_f32     --------------------------
	.section	.nv.constant0.abs_f32,"a",@progbits
	.sectionflags	@""
	.align	4
.nv.constant0.abs_f32:
	.zero		916


//--------------------- .nv.constant0.abs_f64     --------------------------
	.section	.nv.constant0.abs_f64,"a",@progbits
	.sectionflags	@""
	.align	4
.nv.constant0.abs_f64:
	.zero		916


//--------------------- .nv.constant0.neg_f32     --------------------------
	.section	.nv.constant0.neg_f32,"a",@progbits
	.sectionflags	@""
	.align	4
.nv.constant0.neg_f32:
	.zero		916


//--------------------- .nv.constant0.neg_f64     --------------------------
	.section	.nv.constant0.neg_f64,"a",@progbits
	.sectionflags	@""
	.align	4
.nv.constant0.neg_f64:
	.zero		916


//--------------------- .nv.constant0.div_f32     --------------------------
	.section	.nv.constant0.div_f32,"a",@progbits
	.sectionflags	@""
	.align	4
.nv.constant0.div_f32:
	.zero		924


//--------------------- .nv.constant0.div_f64     --------------------------
	.section	.nv.constant0.div_f64,"a",@progbits
	.sectionflags	@""
	.align	4
.nv.constant0.div_f64:
	.zero		924


//--------------------- .nv.constant0.mul_f32     --------------------------
	.section	.nv.constant0.mul_f32,"a",@progbits
	.sectionflags	@""
	.align	4
.nv.constant0.mul_f32:
	.zero		924


//--------------------- .nv.constant0.mul_f64     --------------------------
	.section	.nv.constant0.mul_f64,"a",@progbits
	.sectionflags	@""
	.align	4
.nv.constant0.mul_f64:
	.zero		924


//--------------------- .nv.constant0.sub_f32     --------------------------
	.section	.nv.constant0.sub_f32,"a",@progbits
	.sectionflags	@""
	.align	4
.nv.constant0.sub_f32:
	.zero		924


//--------------------- .nv.constant0.sub_f64     --------------------------
	.section	.nv.constant0.sub_f64,"a",@progbits
	.sectionflags	@""
	.align	4
.nv.constant0.sub_f64:
	.zero		924


//--------------------- .nv.constant0.add_f32     --------------------------
	.section	.nv.constant0.add_f32,"a",@progbits
	.sectionflags	@""
	.align	4
.nv.constant0.add_f32:
	.zero		924


//--------------------- .nv.constant0.add_f64     --------------------------
	.section	.nv.constant0.add_f64,"a",@progbits
	.sectionflags	@""
	.align	4
.nv.constant0.add_f64:
	.zero		924


//--------------------- SYMBOLS --------------------------

	.type		.nv.reservedSmem.offset0,@object
	.size		.nv.reservedSmem.offset0,0x4
